def matmul_kernel(
    a_ptr,
    b_ptr,
    c_ptr,
    M,
    N,
    K,
    stride_am,
    stride_ak,
    stride_bk,
    stride_bn,
    stride_cm,
    stride_cn,
    BLOCK_M: tl.constexpr,
    BLOCK_N: tl.constexpr,
    BLOCK_K: tl.constexpr,
    GROUP_M: tl.constexpr,
):
    pid = tl.program_id(axis=0)
    num_pid_m = tl.cdiv(M, BLOCK_M)
    num_pid_n = tl.cdiv(N, BLOCK_N)
    num_pid_in_group = GROUP_M * num_pid_n
    group_id = pid // num_pid_in_group
    first_pid_m = group_id * GROUP_M
    group_size_m = min(num_pid_m - first_pid_m, GROUP_M)
    pid_m = first_pid_m + ((pid % num_pid_in_group) % group_size_m)
    pid_n = (pid % num_pid_in_group) // group_size_m

    offs_am = (pid_m * BLOCK_M + tl.arange(0, BLOCK_M)) % M
    offs_bn = (pid_n * BLOCK_N + tl.arange(0, BLOCK_N)) % N
    offs_k = tl.arange(0, BLOCK_K)
    a_ptrs = a_ptr + offs_am[:, None] * stride_am + offs_k[None, :] * stride_ak
    b_ptrs = b_ptr + offs_k[:, None] * stride_bk + offs_bn[None, :] * stride_bn

    acc = tl.zeros((BLOCK_M, BLOCK_N), dtype=tl.float32)
    for kk in range(0, tl.cdiv(K, BLOCK_K)):
        a = tl.load(a_ptrs, mask=offs_k[None, :] < K - kk * BLOCK_K, other=0.0)
        b = tl.load(b_ptrs, mask=offs_k[:, None] < K - kk * BLOCK_K, other=0.0)
        acc = tl.dot(a, b, acc)
        a_ptrs += BLOCK_K * stride_ak
        b_ptrs += BLOCK_K * stride_bk

    c = acc.to(c_ptr.dtype.element_ty)
    offs_cm = pid_m * BLOCK_M + tl.arange(0, BLOCK_M)
    offs_cn = pid_n * BLOCK_N + tl.arange(0, BLOCK_N)
    c_ptrs = c_ptr + offs_cm[:, None] * stride_cm + offs_cn[None, :] * stride_cn
    mask = (offs_cm[:, None] < M) & (offs_cn[None, :] < N)
    tl.store(c_ptrs, c, mask=mask)

# config = {"BLOCK_K": 64, "BLOCK_M": 128, "BLOCK_N": 16, "GROUP_M": 8, "arch": "sm_80", "dtype": "fp16", "num_ctas": 1, "num_stages": 2, "num_warps": 4}
# arch = sm_80


// ===== COMPILED SASS (sm_80) =====

	.target	sm_80

	.elftype	@"ET_EXEC"


//--------------------- .note.nv.tkinfo           --------------------------
	.section	.note.nv.tkinfo,"",@"SHT_NOTE"
	.sectionflags	@"SHF_NOTE_NV_TKINFO"
	.tkinfo
        /*0018*/ 	.word	0x00000002
        /*0030*/ 	.string	""
        /*0030*/ 	.string	"ptxas"
        /*0030*/ 	.string	"Cuda compilation tools, release 13.0, V13.0.88"
        /*0030*/ 	.string	"Build cuda_13.0.r13.0/compiler.36424714_0"
        /*0030*/ 	.string	"-v  -suppress-debug-info  -lineinfo  -arch sm_80 "



//--------------------- .note.nv.cuinfo           --------------------------
	.section	.note.nv.cuinfo,"",@"SHT_NOTE"
	.sectionflags	@"SHF_NOTE_NV_CUINFO"
        /*0018*/ 	.short	0x0002
        /*001a*/ 	.short	0x0050
        /*001c*/ 	.short	0x0082
	.zero		2


//--------------------- .nv.info                  --------------------------
	.section	.nv.info,"",@"SHT_CUDA_INFO"
	.align	4


	//----- nvinfo : EIATTR_REGCOUNT
	.align		4
        /*0000*/ 	.byte	0x04, 0x2f
        /*0002*/ 	.short	(.L_1 - .L_0)
	.align		4
.L_0:
        /*0004*/ 	.word	index@(matmul_kernel)
        /*0008*/ 	.word	0x000000fe


	//----- nvinfo : EIATTR_FRAME_SIZE
	.align		4
.L_1:
        /*000c*/ 	.byte	0x04, 0x11
        /*000e*/ 	.short	(.L_3 - .L_2)
	.align		4
.L_2:
        /*0010*/ 	.word	index@(matmul_kernel)
        /*0014*/ 	.word	0x00000000


	//----- nvinfo : EIATTR_MIN_STACK_SIZE
	.align		4
.L_3:
        /*0018*/ 	.byte	0x04, 0x12
        /*001a*/ 	.short	(.L_5 - .L_4)
	.align		4
.L_4:
        /*001c*/ 	.word	index@(matmul_kernel)
        /*0020*/ 	.word	0x00000000
.L_5:


//--------------------- .nv.info.matmul_kernel    --------------------------
	.section	.nv.info.matmul_kernel,"",@"SHT_CUDA_INFO"
	.sectionflags	@""
	.align	4


	//----- nvinfo : EIATTR_CUDA_API_VERSION
	.align		4
        /*0000*/ 	.byte	0x04, 0x37
        /*0002*/ 	.short	(.L_7 - .L_6)
.L_6:
        /*0004*/ 	.word	0x00000082


	//----- nvinfo : EIATTR_SW2861232_WAR
	.align		4
.L_7:
        /*0008*/ 	.byte	0x01, 0x35
	.zero		2


	//----- nvinfo : EIATTR_PARAM_CBANK
	.align		4
        /*000c*/ 	.byte	0x04, 0x0a
        /*000e*/ 	.short	(.L_9 - .L_8)
	.align		4
.L_8:
        /*0010*/ 	.word	index@(.nv.constant0.matmul_kernel)
        /*0014*/ 	.short	0x0160
        /*0016*/ 	.short	0x0050


	//----- nvinfo : EIATTR_CBANK_PARAM_SIZE
	.align		4
.L_9:
        /*0018*/ 	.byte	0x03, 0x19
        /*001a*/ 	.short	0x0050


	//----- nvinfo : EIATTR_KPARAM_INFO
	.align		4
        /*001c*/ 	.byte	0x04, 0x17
        /*001e*/ 	.short	(.L_11 - .L_10)
.L_10:
        /*0020*/ 	.word	0x00000000
        /*0024*/ 	.short	0x000d
        /*0026*/ 	.short	0x0048
        /*0028*/ 	.byte	0x00, 0xf4, 0x21, 0x00


	//----- nvinfo : EIATTR_KPARAM_INFO
	.align		4
.L_11:
        /*002c*/ 	.byte	0x04, 0x17
        /*002e*/ 	.short	(.L_13 - .L_12)
.L_12:
        /*0030*/ 	.word	0x00000000
        /*0034*/ 	.short	0x000c
        /*0036*/ 	.short	0x0040
        /*0038*/ 	.byte	0x00, 0xf4, 0x21, 0x00


	//----- nvinfo : EIATTR_KPARAM_INFO
	.align		4
.L_13:
        /*003c*/ 	.byte	0x04, 0x17
        /*003e*/ 	.short	(.L_15 - .L_14)
.L_14:
        /*0040*/ 	.word	0x00000000
        /*0044*/ 	.short	0x000b
        /*0046*/ 	.short	0x0038
        /*0048*/ 	.byte	0x00, 0xf0, 0x11, 0x00


	//----- nvinfo : EIATTR_KPARAM_INFO
	.align		4
.L_15:
        /*004c*/ 	.byte	0x04, 0x17
        /*004e*/ 	.short	(.L_17 - .L_16)
.L_16:
        /*0050*/ 	.word	0x00000000
        /*0054*/ 	.short	0x000a
        /*0056*/ 	.short	0x0034
        /*0058*/ 	.byte	0x00, 0xf0, 0x11, 0x00


	//----- nvinfo : EIATTR_KPARAM_INFO
	.align		4
.L_17:
        /*005c*/ 	.byte	0x04, 0x17
        /*005e*/ 	.short	(.L_19 - .L_18)
.L_18:
        /*0060*/ 	.word	0x00000000
        /*0064*/ 	.short	0x0009
        /*0066*/ 	.short	0x0030
        /*0068*/ 	.byte	0x00, 0xf0, 0x11, 0x00


	//----- nvinfo : EIATTR_KPARAM_INFO
	.align		4
.L_19:
        /*006c*/ 	.byte	0x04, 0x17
        /*006e*/ 	.short	(.L_21 - .L_20)
.L_20:
        /*0070*/ 	.word	0x00000000
        /*0074*/ 	.short	0x0008
        /*0076*/ 	.short	0x002c
        /*0078*/ 	.byte	0x00, 0xf0, 0x11, 0x00


	//----- nvinfo : EIATTR_KPARAM_INFO
	.align		4
.L_21:
        /*007c*/ 	.byte	0x04, 0x17
        /*007e*/ 	.short	(.L_23 - .L_22)
.L_22:
        /*0080*/ 	.word	0x00000000
        /*0084*/ 	.short	0x0007
        /*0086*/ 	.short	0x0028
        /*0088*/ 	.byte	0x00, 0xf0, 0x11, 0x00


	//----- nvinfo : EIATTR_KPARAM_INFO
	.align		4
.L_23:
        /*008c*/ 	.byte	0x04, 0x17
        /*008e*/ 	.short	(.L_25 - .L_24)
.L_24:
        /*0090*/ 	.word	0x00000000
        /*0094*/ 	.short	0x0006
        /*0096*/ 	.short	0x0024
        /*0098*/ 	.byte	0x00, 0xf0, 0x11, 0x00


	//----- nvinfo : EIATTR_KPARAM_INFO
	.align		4
.L_25:
        /*009c*/ 	.byte	0x04, 0x17
        /*009e*/ 	.short	(.L_27 - .L_26)
.L_26:
        /*00a0*/ 	.word	0x00000000
        /*00a4*/ 	.short	0x0005
        /*00a6*/ 	.short	0x0020
        /*00a8*/ 	.byte	0x00, 0xf0, 0x11, 0x00


	//----- nvinfo : EIATTR_KPARAM_INFO
	.align		4
.L_27:
        /*00ac*/ 	.byte	0x04, 0x17
        /*00ae*/ 	.short	(.L_29 - .L_28)
.L_28:
        /*00b0*/ 	.word	0x00000000
        /*00b4*/ 	.short	0x0004
        /*00b6*/ 	.short	0x001c
        /*00b8*/ 	.byte	0x00, 0xf0, 0x11, 0x00


	//----- nvinfo : EIATTR_KPARAM_INFO
	.align		4
.L_29:
        /*00bc*/ 	.byte	0x04, 0x17
        /*00be*/ 	.short	(.L_31 - .L_30)
.L_30:
        /*00c0*/ 	.word	0x00000000
        /*00c4*/ 	.short	0x0003
        /*00c6*/ 	.short	0x0018
        /*00c8*/ 	.byte	0x00, 0xf0, 0x11, 0x00


	//----- nvinfo : EIATTR_KPARAM_INFO
	.align		4
.L_31:
        /*00cc*/ 	.byte	0x04, 0x17
        /*00ce*/ 	.short	(.L_33 - .L_32)
.L_32:
        /*00d0*/ 	.word	0x00000000
        /*00d4*/ 	.short	0x0002
        /*00d6*/ 	.short	0x0010
        /*00d8*/ 	.byte	0x00, 0xf4, 0x21, 0x00


	//----- nvinfo : EIATTR_KPARAM_INFO
	.align		4
.L_33:
        /*00dc*/ 	.byte	0x04, 0x17
        /*00de*/ 	.short	(.L_35 - .L_34)
.L_34:
        /*00e0*/ 	.word	0x00000000
        /*00e4*/ 	.short	0x0001
        /*00e6*/ 	.short	0x0008
        /*00e8*/ 	.byte	0x00, 0xf4, 0x21, 0x00


	//----- nvinfo : EIATTR_KPARAM_INFO
	.align		4
.L_35:
        /*00ec*/ 	.byte	0x04, 0x17
        /*00ee*/ 	.short	(.L_37 - .L_36)
.L_36:
        /*00f0*/ 	.word	0x00000000
        /*00f4*/ 	.short	0x0000
        /*00f6*/ 	.short	0x0000
        /*00f8*/ 	.byte	0x00, 0xf4, 0x21, 0x00


	//----- nvinfo : EIATTR_MAXREG_COUNT
	.align		4
.L_37:
        /*00fc*/ 	.byte	0x03, 0x1b
        /*00fe*/ 	.short	0x00ff


	//----- nvinfo : EIATTR_NUM_BARRIERS
	.align		4
        /*0100*/ 	.byte	0x02, 0x4c
        /*0102*/ 	.byte	0x01
	.zero		1


	//----- nvinfo : EIATTR_MERCURY_ISA_VERSION
	.align		4
        /*0104*/ 	.byte	0x03, 0x5f
        /*0106*/ 	.short	0x0000


	//----- nvinfo : EIATTR_EXIT_INSTR_OFFSETS
	.align		4
        /*0108*/ 	.byte	0x04, 0x1c
        /*010a*/ 	.short	(.L_39 - .L_38)


	//   ....[0]....
.L_38:
        /*010c*/ 	.word	0x00003890


	//   ....[1]....
        /*0110*/ 	.word	0x000038c0


	//----- nvinfo : EIATTR_REQNTID
	.align		4
.L_39:
        /*0114*/ 	.byte	0x04, 0x10
        /*0116*/ 	.short	(.L_41 - .L_40)
.L_40:
        /*0118*/ 	.word	0x00000080
        /*011c*/ 	.word	0x00000001
        /*0120*/ 	.word	0x00000001
.L_41:


//--------------------- .nv.callgraph             --------------------------
	.section	.nv.callgraph,"",@"SHT_CUDA_CALLGRAPH"
	.align	4
	.sectionentsize	8
	.align		4
        /*0000*/ 	.word	0x00000000
	.align		4
        /*0004*/ 	.word	0xffffffff
	.align		4
        /*0008*/ 	.word	0x00000000
	.align		4
        /*000c*/ 	.word	0xfffffffe
	.align		4
        /*0010*/ 	.word	0x00000000
	.align		4
        /*0014*/ 	.word	0xfffffffd
	.align		4
        /*0018*/ 	.word	0x00000000
	.align		4
        /*001c*/ 	.word	0xfffffffc


//--------------------- .nv.rel.action            --------------------------
	.section	.nv.rel.action,"",@"SHT_CUDA_RELOCINFO"
	.align	8
	.sectionentsize	8
        /*0000*/ 	.byte	0x73, 0x00, 0x00, 0x00, 0x00, 0x00, 0x00, 0x00, 0x00, 0x00, 0x00, 0x11, 0x25, 0x00, 0x05, 0x36


//--------------------- .nv.constant0.matmul_kernel --------------------------
	.section	.nv.constant0.matmul_kernel,"a",@progbits
	.sectionflags	@""
	.align	4
.nv.constant0.matmul_kernel:
	.zero		432


//--------------------- .text.matmul_kernel       --------------------------
	.section	.text.matmul_kernel,"ax",@progbits
	.sectioninfo	@"SHI_REGISTERS=254"
	.align	128
        .global         matmul_kernel
        .type           matmul_kernel,@function
        .size           matmul_kernel,(.L_x_4 - matmul_kernel)
        .other          matmul_kernel,@"STO_CUDA_ENTRY STV_DEFAULT"
matmul_kernel:
.text.matmul_kernel:
[----:B------:R-:W-:Y:S02]  /*0000*/  IMAD.MOV.U32 R1, RZ, RZ, c[0x0][0x28] ;  /* 0x00000a00ff017624 */ /* 0x000fe400078e00ff */
[----:B------:R-:W-:Y:S01]  /*0010*/  IMAD.MOV.U32 R0, RZ, RZ, c[0x0][0x17c] ;  /* 0x00005f00ff007624 */ /* 0x000fe200078e00ff */
[----:B------:R-:W0:Y:S01]  /*0020*/  S2R R5, SR_CTAID.X ;  /* 0x0000000000057919 */ /* 0x000e220000002500 */
[----:B------:R-:W-:Y:S01]  /*0030*/  ULDC.64 UR4, c[0x0][0x118] ;  /* 0x0000460000047ab9 */ /* 0x000fe20000000a00 */
[----:B------:R-:W-:Y:S01]  /*0040*/  CS2R R64, SRZ ;  /* 0x0000000000407805 */ /* 0x000fe2000001ff00 */
[----:B------:R-:W-:Y:S01]  /*0050*/  CS2R R84, SRZ ;  /* 0x0000000000547805 */ /* 0x000fe2000001ff00 */
[----:B------:R-:W-:Y:S01]  /*0060*/  IADD3 R0, R0, 0xf, RZ ;  /* 0x0000000f00007810 */ /* 0x000fe20007ffe0ff */
[----:B------:R-:W-:Y:S01]  /*0070*/  CS2R R66, SRZ ;  /* 0x0000000000427805 */ /* 0x000fe2000001ff00 */
[----:B------:R-:W-:Y:S02]  /*0080*/  CS2R R86, SRZ ;  /* 0x0000000000567805 */ /* 0x000fe4000001ff00 */
[----:B------:R-:W-:-:S04]  /*0090*/  SHF.R.S32.HI R3, RZ, 0x1f, R0 ;  /* 0x0000001fff037819 */ /* 0x000fc80000011400 */
[----:B------:R-:W-:-:S04]  /*00a0*/  LEA.HI R3, R3, R0, RZ, 0x4 ;  /* 0x0000000003037211 */ /* 0x000fc800078f20ff */
[----:B------:R-:W-:-:S05]  /*00b0*/  SHF.R.S32.HI R3, RZ, 0x4, R3 ;  /* 0x00000004ff037819 */ /* 0x000fca0000011403 */
[----:B------:R-:W-:Y:S01]  /*00c0*/  IMAD.SHL.U32 R4, R3, 0x8, RZ ;  /* 0x0000000803047824 */ /* 0x000fe200078e00ff */
[----:B0-----:R-:W-:-:S04]  /*00d0*/  IABS R8, R5 ;  /* 0x0000000500087213 */ /* 0x001fc80000000000 */
[-C--:B------:R-:W-:Y:S02]  /*00e0*/  IABS R7, R4.reuse ;  /* 0x0000000400077213 */ /* 0x080fe40000000000 */
[----:B------:R-:W-:Y:S02]  /*00f0*/  IABS R10, R4 ;  /* 0x00000004000a7213 */ /* 0x000fe40000000000 */
[----:B------:R-:W0:Y:S08]  /*0100*/  I2F.RP R0, R7 ;  /* 0x0000000700007306 */ /* 0x000e300000209400 */
[----:B0-----:R-:W0:Y:S02]  /*0110*/  MUFU.RCP R0, R0 ;  /* 0x0000000000007308 */ /* 0x001e240000001000 */
[----:B0-----:R-:W-:Y:S01]  /*0120*/  IADD3 R2, R0, 0xffffffe, RZ ;  /* 0x0ffffffe00027810 */ /* 0x001fe20007ffe0ff */
[----:B------:R-:W-:-:S05]  /*0130*/  IMAD.MOV R0, RZ, RZ, -R10 ;  /* 0x000000ffff007224 */ /* 0x000fca00078e0a0a */
[----:B------:R0:W1:Y:S02]  /*0140*/  F2I.FTZ.U32.TRUNC.NTZ R3, R2 ;  /* 0x0000000200037305 */ /* 0x000064000021f000 */
[----:B0-----:R-:W-:Y:S02]  /*0150*/  IMAD.MOV.U32 R2, RZ, RZ, RZ ;  /* 0x000000ffff027224 */ /* 0x001fe400078e00ff */
[----:B-1----:R-:W-:-:S04]  /*0160*/  IMAD.MOV R6, RZ, RZ, -R3 ;  /* 0x000000ffff067224 */ /* 0x002fc800078e0a03 */
[----:B------:R-:W-:Y:S02]  /*0170*/  IMAD R9, R6, R7, RZ ;  /* 0x0000000706097224 */ /* 0x000fe400078e02ff */
[----:B------:R-:W-:Y:S02]  /*0180*/  IMAD.MOV.U32 R6, RZ, RZ, R8 ;  /* 0x000000ffff067224 */ /* 0x000fe400078e0008 */
[----:B------:R-:W-:-:S06]  /*0190*/  IMAD.HI.U32 R3, R3, R9, R2 ;  /* 0x0000000903037227 */ /* 0x000fcc00078e0002 */
[----:B------:R-:W-:-:S04]  /*01a0*/  IMAD.HI.U32 R3, R3, R6, RZ ;  /* 0x0000000603037227 */ /* 0x000fc800078e00ff */
[----:B------:R-:W-:-:S05]  /*01b0*/  IMAD R0, R3, R0, R6 ;  /* 0x0000000003007224 */ /* 0x000fca00078e0206 */
[----:B------:R-:W-:-:S13]  /*01c0*/  ISETP.GT.U32.AND P1, PT, R7, R0, PT ;  /* 0x000000000700720c */ /* 0x000fda0003f24070 */
[----:B------:R-:W-:Y:S01]  /*01d0*/  @!P1 IMAD.IADD R0, R0, 0x1, -R7 ;  /* 0x0000000100009824 */ /* 0x000fe200078e0a07 */
[----:B------:R-:W-:Y:S02]  /*01e0*/  @!P1 IADD3 R3, R3, 0x1, RZ ;  /* 0x0000000103039810 */ /* 0x000fe40007ffe0ff */
[----:B------:R-:W-:Y:S02]  /*01f0*/  ISETP.NE.AND P1, PT, R4, RZ, PT ;  /* 0x000000ff0400720c */ /* 0x000fe40003f25270 */
[----:B------:R-:W-:Y:S02]  /*0200*/  ISETP.GE.U32.AND P0, PT, R0, R7, PT ;  /* 0x000000070000720c */ /* 0x000fe40003f06070 */
[----:B------:R-:W-:-:S04]  /*0210*/  LOP3.LUT R0, R5, R4, RZ, 0x3c, !PT ;  /* 0x0000000405007212 */ /* 0x000fc800078e3cff */
[----:B------:R-:W-:Y:S01]  /*0220*/  ISETP.GE.AND P2, PT, R0, RZ, PT ;  /* 0x000000ff0000720c */ /* 0x000fe20003f46270 */
[----:B------:R-:W-:-:S05]  /*0230*/  IMAD.MOV.U32 R0, RZ, RZ, c[0x0][0x178] ;  /* 0x00005e00ff007624 */ /* 0x000fca00078e00ff */
[----:B------:R-:W-:Y:S02]  /*0240*/  IADD3 R0, R0, 0x7f, RZ ;  /* 0x0000007f00007810 */ /* 0x000fe40007ffe0ff */
[----:B------:R-:W-:-:S05]  /*0250*/  @P0 IADD3 R3, R3, 0x1, RZ ;  /* 0x0000000103030810 */ /* 0x000fca0007ffe0ff */
[----:B------:R-:W-:Y:S01]  /*0260*/  IMAD.MOV.U32 R2, RZ, RZ, R3 ;  /* 0x000000ffff027224 */ /* 0x000fe200078e0003 */
[----:B------:R-:W-:-:S03]  /*0270*/  SHF.R.S32.HI R3, RZ, 0x1f, R0 ;  /* 0x0000001fff037819 */ /* 0x000fc60000011400 */
[----:B------:R-:W-:Y:S01]  /*0280*/  @!P2 IMAD.MOV R2, RZ, RZ, -R2 ;  /* 0x000000ffff02a224 */ /* 0x000fe200078e0a02 */
[----:B------:R-:W-:Y:S02]  /*0290*/  @!P1 LOP3.LUT R2, RZ, R4, RZ, 0x33, !PT ;  /* 0x00000004ff029212 */ /* 0x000fe400078e33ff */
[----:B------:R-:W-:-:S03]  /*02a0*/  LEA.HI R3, R3, R0, RZ, 0x7 ;  /* 0x0000000003037211 */ /* 0x000fc600078f38ff */
[----:B------:R-:W-:Y:S02]  /*02b0*/  IMAD.SHL.U32 R6, R2, 0x8, RZ ;  /* 0x0000000802067824 */ /* 0x000fe400078e00ff */
[----:B------:R-:W-:-:S03]  /*02c0*/  IMAD.MOV R2, RZ, RZ, -R2 ;  /* 0x000000ffff027224 */ /* 0x000fc600078e0a02 */
[----:B------:R-:W-:Y:S01]  /*02d0*/  LEA.HI.SX32 R3, R3, -R6, 0x19 ;  /* 0x8000000603037211 */ /* 0x000fe200078fcaff */
[----:B------:R-:W-:-:S03]  /*02e0*/  IMAD R11, R4, R2, R5 ;  /* 0x00000002040b7224 */ /* 0x000fc600078e0205 */
[----:B------:R-:W-:-:S04]  /*02f0*/  IMNMX R8, R3, 0x8, PT ;  /* 0x0000000803087817 */ /* 0x000fc80003800200 */
[-C--:B------:R-:W-:Y:S02]  /*0300*/  IABS R7, R8.reuse ;  /* 0x0000000800077213 */ /* 0x080fe40000000000 */
[----:B------:R-:W-:Y:S02]  /*0310*/  IABS R4, R8 ;  /* 0x0000000800047213 */ /* 0x000fe40000000000 */
[----:B------:R-:W0:Y:S08]  /*0320*/  I2F.RP R0, R7 ;  /* 0x0000000700007306 */ /* 0x000e300000209400 */
[----:B0-----:R-:W0:Y:S02]  /*0330*/  MUFU.RCP R0, R0 ;  /* 0x0000000000007308 */ /* 0x001e240000001000 */
[----:B0-----:R-:W-:Y:S01]  /*0340*/  IADD3 R3, R0, 0xffffffe, RZ ;  /* 0x0ffffffe00037810 */ /* 0x001fe20007ffe0ff */
[----:B------:R-:W-:-:S05]  /*0350*/  IMAD.MOV R0, RZ, RZ, -R4 ;  /* 0x000000ffff007224 */ /* 0x000fca00078e0a04 */
[----:B------:R-:W0:Y:S02]  /*0360*/  F2I.FTZ.U32.TRUNC.NTZ R3, R3 ;  /* 0x0000000300037305 */ /* 0x000e24000021f000 */
[----:B0-----:R-:W-:-:S04]  /*0370*/  IMAD.MOV R9, RZ, RZ, -R3 ;  /* 0x000000ffff097224 */ /* 0x001fc800078e0a03 */
[----:B------:R-:W-:Y:S01]  /*0380*/  IMAD.MOV.U32 R2, RZ, RZ, R9 ;  /* 0x000000ffff027224 */ /* 0x000fe200078e0009 */
[----:B------:R-:W-:-:S03]  /*0390*/  IABS R9, R11 ;  /* 0x0000000b00097213 */ /* 0x000fc60000000000 */
[----:B------:R-:W-:Y:S02]  /*03a0*/  IMAD R5, R2, R7, RZ ;  /* 0x0000000702057224 */ /* 0x000fe400078e02ff */
[----:B------:R-:W-:-:S04]  /*03b0*/  IMAD.MOV.U32 R2, RZ, RZ, RZ ;  /* 0x000000ffff027224 */ /* 0x000fc800078e00ff */
[----:B------:R-:W-:-:S04]  /*03c0*/  IMAD.HI.U32 R2, R3, R5, R2 ;  /* 0x0000000503027227 */ /* 0x000fc800078e0002 */
[----:B------:R-:W-:Y:S02]  /*03d0*/  IMAD.MOV.U32 R5, RZ, RZ, c[0x0][0x180] ;  /* 0x00006000ff057624 */ /* 0x000fe400078e00ff */
[----:B------:R-:W-:-:S03]  /*03e0*/  IMAD.HI.U32 R2, R2, R9, RZ ;  /* 0x0000000902027227 */ /* 0x000fc600078e00ff */
[----:B------:R-:W-:Y:S01]  /*03f0*/  IADD3 R5, R5, 0x3f, RZ ;  /* 0x0000003f05057810 */ /* 0x000fe20007ffe0ff */
[----:B------:R-:W-:-:S05]  /*0400*/  IMAD R0, R2, R0, R9 ;  /* 0x0000000002007224 */ /* 0x000fca00078e0209 */
[----:B------:R-:W-:-:S13]  /*0410*/  ISETP.GT.U32.AND P1, PT, R7, R0, PT ;  /* 0x000000000700720c */ /* 0x000fda0003f24070 */
[----:B------:R-:W-:Y:S01]  /*0420*/  @!P1 IMAD.IADD R0, R0, 0x1, -R7 ;  /* 0x0000000100009824 */ /* 0x000fe200078e0a07 */
[----:B------:R-:W-:Y:S02]  /*0430*/  @!P1 IADD3 R2, R2, 0x1, RZ ;  /* 0x0000000102029810 */ /* 0x000fe40007ffe0ff */
[----:B------:R-:W-:Y:S02]  /*0440*/  ISETP.NE.AND P1, PT, R8, RZ, PT ;  /* 0x000000ff0800720c */ /* 0x000fe40003f25270 */
[----:B------:R-:W-:Y:S02]  /*0450*/  ISETP.GE.U32.AND P0, PT, R0, R7, PT ;  /* 0x000000070000720c */ /* 0x000fe40003f06070 */
[----:B------:R-:W-:-:S04]  /*0460*/  LOP3.LUT R0, R11, R8, RZ, 0x3c, !PT ;  /* 0x000000080b007212 */ /* 0x000fc800078e3cff */
[----:B------:R-:W-:Y:S02]  /*0470*/  ISETP.GE.AND P2, PT, R0, RZ, PT ;  /* 0x000000ff0000720c */ /* 0x000fe40003f46270 */
[----:B------:R-:W0:Y:S05]  /*0480*/  S2R R0, SR_TID.X ;  /* 0x0000000000007919 */ /* 0x000e2a0000002100 */
[----:B------:R-:W-:Y:S02]  /*0490*/  @P0 IADD3 R2, R2, 0x1, RZ ;  /* 0x0000000102020810 */ /* 0x000fe40007ffe0ff */
[----:B------:R-:W-:-:S04]  /*04a0*/  ISETP.GE.AND P0, PT, R5, 0x40, PT ;  /* 0x000000400500780c */ /* 0x000fc80003f06270 */
[----:B------:R-:W-:Y:S01]  /*04b0*/  @!P2 IMAD.MOV R2, RZ, RZ, -R2 ;  /* 0x000000ffff02a224 */ /* 0x000fe200078e0a02 */
[----:B------:R-:W-:-:S05]  /*04c0*/  @!P1 LOP3.LUT R2, RZ, R8, RZ, 0x33, !PT ;  /* 0x00000008ff029212 */ /* 0x000fca00078e33ff */
[----:B------:R-:W-:Y:S02]  /*04d0*/  IMAD.MOV R3, RZ, RZ, -R2 ;  /* 0x000000ffff037224 */ /* 0x000fe400078e0a02 */
[----:B------:R-:W-:Y:S02]  /*04e0*/  IMAD.SHL.U32 R2, R2, 0x10, RZ ;  /* 0x0000001002027824 */ /* 0x000fe400078e00ff */
[----:B------:R-:W-:Y:S01]  /*04f0*/  IMAD R3, R8, R3, R11 ;  /* 0x0000000308037224 */ /* 0x000fe200078e020b */
[----:B0-----:R-:W-:-:S03]  /*0500*/  LOP3.LUT R10, R0, 0x7f, RZ, 0xc0, !PT ;  /* 0x0000007f000a7812 */ /* 0x001fc600078ec0ff */
[----:B------:R-:W-:-:S04]  /*0510*/  IMAD.IADD R3, R6, 0x1, R3 ;  /* 0x0000000106037824 */ /* 0x000fc800078e0203 */
[----:B------:R-:W-:Y:S01]  /*0520*/  IMAD R3, R3, 0x80, R10 ;  /* 0x0000008003037824 */ /* 0x000fe200078e020a */
[----:B------:R-:W-:Y:S05]  /*0530*/  @!P0 BRA `(.L_x_0) ;  /* 0x00002b0000008947 */ /* 0x000fea0003800000 */
[----:B------:R-:W-:Y:S01]  /*0540*/  IABS R20, c[0x0][0x17c] ;  /* 0x00005f0000147a13 */ /* 0x000fe20000000000 */
[----:B------:R-:W-:Y:S01]  /*0550*/  IMAD.MOV.U32 R149, RZ, RZ, c[0x0][0x188] ;  /* 0x00006200ff957624 */ /* 0x000fe200078e00ff */
[----:B------:R-:W-:Y:S01]  /*0560*/  IABS R21, c[0x0][0x178] ;  /* 0x00005e0000157a13 */ /* 0x000fe20000000000 */
[----:B------:R-:W-:Y:S01]  /*0570*/  IMAD.MOV.U32 R153, RZ, RZ, c[0x0][0x180] ;  /* 0x00006000ff997624 */ /* 0x000fe200078e00ff */
[----:B------:R-:W0:Y:S01]  /*0580*/  I2F.RP R4, R20 ;  /* 0x0000001400047306 */ /* 0x000e220000209400 */
[--C-:B------:R-:W-:Y:S01]  /*0590*/  SHF.R.S32.HI R11, RZ, 0x6, R0.reuse ;  /* 0x00000006ff0b7819 */ /* 0x100fe20000011400 */
[C---:B------:R-:W-:Y:S01]  /*05a0*/  IMAD R29, R149.reuse, 0x2d, RZ ;  /* 0x0000002d951d7824 */ /* 0x040fe200078e02ff */
[----:B------:R-:W-:Y:S01]  /*05b0*/  SHF.R.U32.HI R13, RZ, 0x6, R0 ;  /* 0x00000006ff0d7819 */ /* 0x000fe20000011600 */
[C---:B------:R-:W-:Y:S01]  /*05c0*/  IMAD R30, R149.reuse, 0x2c, RZ ;  /* 0x0000002c951e7824 */ /* 0x040fe200078e02ff */
[----:B------:R-:W-:Y:S01]  /*05d0*/  SHF.R.S32.HI R12, RZ, 0x1f, R5 ;  /* 0x0000001fff0c7819 */ /* 0x000fe20000011405 */
[----:B------:R-:W-:Y:S01]  /*05e0*/  IMAD R31, R149, 0x2b, RZ ;  /* 0x0000002b951f7824 */ /* 0x000fe200078e02ff */
[----:B------:R-:W-:Y:S01]  /*05f0*/  SGXT R11, R11, 0x1 ;  /* 0x000000010b0b781a */ /* 0x000fe20000000200 */
[----:B------:R-:W1:Y:S01]  /*0600*/  I2F.RP R8, R21 ;  /* 0x0000001500087306 */ /* 0x000e620000209400 */
[----:B------:R-:W-:Y:S01]  /*0610*/  SGXT.U32 R13, R13, 0x1 ;  /* 0x000000010d0d781a */ /* 0x000fe20000000000 */
[C---:B------:R-:W-:Y:S01]  /*0620*/  IMAD R32, R149.reuse, 0x2a, RZ ;  /* 0x0000002a95207824 */ /* 0x040fe200078e02ff */
[----:B------:R-:W-:Y:S01]  /*0630*/  LEA.HI R150, R12, R5, RZ, 0x6 ;  /* 0x000000050c967211 */ /* 0x000fe200078f30ff */
[C---:B------:R-:W-:Y:S01]  /*0640*/  IMAD R33, R149.reuse, 0x29, RZ ;  /* 0x0000002995217824 */ /* 0x040fe200078e02ff */
[----:B------:R-:W-:Y:S01]  /*0650*/  LOP3.LUT R23, R2, R13, RZ, 0xfc, !PT ;  /* 0x0000000d02177212 */ /* 0x000fe200078efcff */
[----:B------:R-:W-:Y:S01]  /*0660*/  IMAD R34, R149, 0x28, RZ ;  /* 0x0000002895227824 */ /* 0x000fe200078e02ff */
[----:B------:R-:W-:Y:S01]  /*0670*/  IABS R52, R3 ;  /* 0x0000000300347213 */ /* 0x000fe20000000000 */
[----:B0-----:R-:W0:Y:S01]  /*0680*/  MUFU.RCP R4, R4 ;  /* 0x0000000400047308 */ /* 0x001e220000001000 */
[----:B------:R-:W-:Y:S01]  /*0690*/  LOP3.LUT R12, R23, 0xc, RZ, 0xfc, !PT ;  /* 0x0000000c170c7812 */ /* 0x000fe200078efcff */
[----:B------:R-:W-:Y:S01]  /*06a0*/  IMAD R35, R149, 0x27, RZ ;  /* 0x0000002795237824 */ /* 0x000fe200078e02ff */
[----:B------:R-:W-:Y:S01]  /*06b0*/  LOP3.LUT R24, R23, 0xa, RZ, 0xfc, !PT ;  /* 0x0000000a17187812 */ /* 0x000fe200078efcff */
[----:B------:R-:W-:Y:S01]  /*06c0*/  IMAD R36, R149, 0x26, RZ ;  /* 0x0000002695247824 */ /* 0x000fe200078e02ff */
[----:B------:R-:W-:Y:S01]  /*06d0*/  LOP3.LUT R25, R23, 0x8, RZ, 0xfc, !PT ;  /* 0x0000000817197812 */ /* 0x000fe200078efcff */
[C---:B------:R-:W-:Y:S01]  /*06e0*/  IMAD R37, R149.reuse, 0x25, RZ ;  /* 0x0000002595257824 */ /* 0x040fe200078e02ff */
[----:B------:R-:W-:Y:S01]  /*06f0*/  IABS R18, R12 ;  /* 0x0000000c00127213 */ /* 0x000fe20000000000 */
[----:B-1----:R-:W1:Y:S01]  /*0700*/  MUFU.RCP R8, R8 ;  /* 0x0000000800087308 */ /* 0x002e620000001000 */
[----:B------:R-:W-:Y:S01]  /*0710*/  IABS R19, R24 ;  /* 0x0000001800137213 */ /* 0x000fe20000000000 */
[C---:B------:R-:W-:Y:S01]  /*0720*/  IMAD R38, R149.reuse, 0x24, RZ ;  /* 0x0000002495267824 */ /* 0x040fe200078e02ff */
[----:B------:R-:W-:Y:S01]  /*0730*/  IABS R22, R25 ;  /* 0x0000001900167213 */ /* 0x000fe20000000000 */
[----:B------:R-:W-:Y:S01]  /*0740*/  IMAD R39, R149, 0x23, RZ ;  /* 0x0000002395277824 */ /* 0x000fe200078e02ff */
[----:B------:R-:W-:Y:S01]  /*0750*/  LOP3.LUT R28, R23, 0x2, RZ, 0xfc, !PT ;  /* 0x00000002171c7812 */ /* 0x000fe200078efcff */
[----:B------:R-:W-:Y:S01]  /*0760*/  IMAD R40, R149, 0x22, RZ ;  /* 0x0000002295287824 */ /* 0x000fe200078e02ff */
[----:B------:R-:W-:Y:S01]  /*0770*/  LOP3.LUT R26, R23, 0x6, RZ, 0xfc, !PT ;  /* 0x00000006171a7812 */ /* 0x000fe200078efcff */
[C---:B------:R-:W-:Y:S01]  /*0780*/  IMAD R41, R149.reuse, 0x21, RZ ;  /* 0x0000002195297824 */ /* 0x040fe200078e02ff */
[----:B0-----:R-:W-:Y:S01]  /*0790*/  IADD3 R9, R4, 0xffffffe, RZ ;  /* 0x0ffffffe04097810 */ /* 0x001fe20007ffe0ff */
[C---:B------:R-:W-:Y:S01]  /*07a0*/  IMAD.SHL.U32 R42, R149.reuse, 0x20, RZ ;  /* 0x00000020952a7824 */ /* 0x040fe200078e00ff */
[----:B------:R-:W-:Y:S01]  /*07b0*/  LOP3.LUT R4, R0, 0x3f, RZ, 0xc0, !PT ;  /* 0x0000003f00047812 */ /* 0x000fe200078ec0ff */
[----:B------:R-:W-:Y:S01]  /*07c0*/  IMAD R43, R149, 0x1f, RZ ;  /* 0x0000001f952b7824 */ /* 0x000fe200078e02ff */
[----:B------:R-:W-:Y:S01]  /*07d0*/  LOP3.LUT R27, R23, 0x4, RZ, 0xfc, !PT ;  /* 0x00000004171b7812 */ /* 0x000fe200078efcff */
[----:B------:R-:W-:Y:S01]  /*07e0*/  IMAD R44, R149, 0x1e, RZ ;  /* 0x0000001e952c7824 */ /* 0x000fe200078e02ff */
[----:B------:R-:W0:Y:S01]  /*07f0*/  F2I.FTZ.U32.TRUNC.NTZ R9, R9 ;  /* 0x0000000900097305 */ /* 0x000e22000021f000 */
[----:B-1----:R-:W-:Y:S01]  /*0800*/  IADD3 R6, R8, 0xffffffe, RZ ;  /* 0x0ffffffe08067810 */ /* 0x002fe20007ffe0ff */
[----:B------:R-:W-:Y:S01]  /*0810*/  IMAD.SHL.U32 R8, R4, 0x2, RZ ;  /* 0x0000000204087824 */ /* 0x000fe200078e00ff */
[----:B------:R-:W-:Y:S01]  /*0820*/  ISETP.GE.AND P1, PT, R23, RZ, PT ;  /* 0x000000ff1700720c */ /* 0x000fe20003f26270 */
[C---:B------:R-:W-:Y:S01]  /*0830*/  IMAD R45, R149.reuse, 0x1d, RZ ;  /* 0x0000001d952d7824 */ /* 0x040fe200078e02ff */
[----:B------:R-:W-:Y:S01]  /*0840*/  CS2R R92, SRZ ;  /* 0x00000000005c7805 */ /* 0x000fe2000001ff00 */
[C---:B------:R-:W-:Y:S01]  /*0850*/  IMAD R46, R149.reuse, 0x1c, RZ ;  /* 0x0000001c952e7824 */ /* 0x040fe200078e02ff */
[----:B------:R-:W-:Y:S01]  /*0860*/  LOP3.LUT R5, R8, 0x90, R11, 0x78, !PT ;  /* 0x0000009008057812 */ /* 0x000fe200078e780b */
[----:B------:R1:W2:Y:S01]  /*0870*/  F2I.FTZ.U32.TRUNC.NTZ R7, R6 ;  /* 0x0000000600077305 */ /* 0x0002a2000021f000 */
[----:B------:R-:W-:Y:S01]  /*0880*/  IMAD.MOV.U32 R8, RZ, RZ, RZ ;  /* 0x000000ffff087224 */ /* 0x000fe200078e00ff */
[----:B------:R-:W-:Y:S01]  /*0890*/  CS2R R94, SRZ ;  /* 0x00000000005e7805 */ /* 0x000fe2000001ff00 */
[C---:B------:R-:W-:Y:S01]  /*08a0*/  IMAD R47, R149.reuse, 0x1b, RZ ;  /* 0x0000001b952f7824 */ /* 0x040fe200078e02ff */
[----:B------:R-:W-:Y:S01]  /*08b0*/  CS2R R64, SRZ ;  /* 0x0000000000407805 */ /* 0x000fe2000001ff00 */
[C---:B------:R-:W-:Y:S01]  /*08c0*/  IMAD R48, R149.reuse, 0x1a, RZ ;  /* 0x0000001a95307824 */ /* 0x040fe200078e02ff */
[----:B------:R-:W-:Y:S01]  /*08d0*/  CS2R R66, SRZ ;  /* 0x0000000000427805 */ /* 0x000fe2000001ff00 */
[----:B------:R-:W-:Y:S01]  /*08e0*/  IMAD R49, R149, 0x19, RZ ;  /* 0x0000001995317824 */ /* 0x000fe200078e02ff */
[----:B------:R-:W-:Y:S01]  /*08f0*/  CS2R R72, SRZ ;  /* 0x0000000000487805 */ /* 0x000fe2000001ff00 */
[--C-:B0-----:R-:W-:Y:S01]  /*0900*/  IMAD.MOV R15, RZ, RZ, -R9.reuse ;  /* 0x000000ffff0f7224 */ /* 0x101fe200078e0a09 */
[----:B------:R-:W-:Y:S01]  /*0910*/  CS2R R74, SRZ ;  /* 0x00000000004a7805 */ /* 0x000fe2000001ff00 */
[----:B-1----:R-:W-:Y:S01]  /*0920*/  IMAD.MOV.U32 R6, RZ, RZ, RZ ;  /* 0x000000ffff067224 */ /* 0x002fe200078e00ff */
[----:B------:R-:W-:Y:S01]  /*0930*/  CS2R R84, SRZ ;  /* 0x0000000000547805 */ /* 0x000fe2000001ff00 */
[----:B------:R-:W-:Y:S01]  /*0940*/  IMAD R15, R15, R20, RZ ;  /* 0x000000140f0f7224 */ /* 0x000fe200078e02ff */
[----:B------:R-:W-:Y:S01]  /*0950*/  CS2R R86, SRZ ;  /* 0x0000000000567805 */ /* 0x000fe2000001ff00 */
[----:B------:R-:W-:Y:S01]  /*0960*/  IMAD R50, R149, 0x18, RZ ;  /* 0x0000001895327824 */ /* 0x000fe200078e02ff */
[----:B------:R-:W-:Y:S01]  /*0970*/  SHF.R.S32.HI R150, RZ, 0x6, R150 ;  /* 0x00000006ff967819 */ /* 0x000fe20000011496 */
[----:B------:R-:W-:Y:S01]  /*0980*/  IMAD.HI.U32 R9, R9, R15, R8 ;  /* 0x0000000f09097227 */ /* 0x000fe200078e0008 */
[----:B------:R-:W-:-:S02]  /*0990*/  LOP3.LUT R8, R23, 0xe, RZ, 0xfc, !PT ;  /* 0x0000000e17087812 */ /* 0x000fc400078efcff */
[----:B------:R-:W-:Y:S01]  /*09a0*/  IABS R23, R23 ;  /* 0x0000001700177213 */ /* 0x000fe20000000000 */
[----:B--2---:R-:W-:Y:S01]  /*09b0*/  IMAD.MOV R14, RZ, RZ, -R7 ;  /* 0x000000ffff0e7224 */ /* 0x004fe200078e0a07 */
[----:B------:R-:W-:Y:S01]  /*09c0*/  IABS R16, R8 ;  /* 0x0000000800107213 */ /* 0x000fe20000000000 */
[----:B------:R-:W-:Y:S01]  /*09d0*/  IMAD.HI.U32 R13, R9, R18, RZ ;  /* 0x00000012090d7227 */ /* 0x000fe200078e00ff */
[C---:B------:R-:W-:Y:S02]  /*09e0*/  LOP3.LUT R142, R5.reuse, 0x20, RZ, 0x3c, !PT ;  /* 0x00000020058e7812 */ /* 0x040fe400078e3cff */
[----:B------:R-:W-:Y:S01]  /*09f0*/  LOP3.LUT R144, R5, 0x40, RZ, 0x3c, !PT ;  /* 0x0000004005907812 */ /* 0x000fe200078e3cff */
[----:B------:R-:W-:Y:S01]  /*0a00*/  IMAD.HI.U32 R11, R9, R16, RZ ;  /* 0x00000010090b7227 */ /* 0x000fe200078e00ff */
[----:B------:R-:W-:-:S03]  /*0a10*/  LOP3.LUT R146, R5, 0x60, RZ, 0x3c, !PT ;  /* 0x0000006005927812 */ /* 0x000fc600078e3cff */
[----:B------:R-:W-:Y:S02]  /*0a20*/  IMAD R17, R14, R21, RZ ;  /* 0x000000150e117224 */ /* 0x000fe400078e02ff */
[----:B------:R-:W-:-:S04]  /*0a30*/  IMAD.HI.U32 R14, R9, R19, RZ ;  /* 0x00000013090e7227 */ /* 0x000fc800078e00ff */
[----:B------:R-:W-:-:S04]  /*0a40*/  IMAD.HI.U32 R15, R9, R22, RZ ;  /* 0x00000016090f7227 */ /* 0x000fc800078e00ff */
[----:B------:R-:W-:Y:S02]  /*0a50*/  IMAD.MOV R11, RZ, RZ, -R11 ;  /* 0x000000ffff0b7224 */ /* 0x000fe400078e0a0b */
[----:B------:R-:W-:Y:S02]  /*0a60*/  IMAD.MOV R13, RZ, RZ, -R13 ;  /* 0x000000ffff0d7224 */ /* 0x000fe400078e0a0d */
[----:B------:R-:W-:Y:S02]  /*0a70*/  IMAD.MOV R14, RZ, RZ, -R14 ;  /* 0x000000ffff0e7224 */ /* 0x000fe400078e0a0e */
[----:B------:R-:W-:-:S04]  /*0a80*/  IMAD.HI.U32 R6, R7, R17, R6 ;  /* 0x0000001107067227 */ /* 0x000fc800078e0006 */
[----:B------:R-:W-:Y:S02]  /*0a90*/  IMAD.MOV R15, RZ, RZ, -R15 ;  /* 0x000000ffff0f7224 */ /* 0x000fe400078e0a0f */
[C---:B------:R-:W-:Y:S02]  /*0aa0*/  IMAD R7, R20.reuse, R11, R16 ;  /* 0x0000000b14077224 */ /* 0x040fe400078e0210 */
[C---:B------:R-:W-:Y:S01]  /*0ab0*/  IMAD R11, R20.reuse, R13, R18 ;  /* 0x0000000d140b7224 */ /* 0x040fe200078e0212 */
[----:B------:R-:W-:Y:S01]  /*0ac0*/  IABS R18, R26 ;  /* 0x0000001a00127213 */ /* 0x000fe20000000000 */
[C---:B------:R-:W-:Y:S01]  /*0ad0*/  IMAD R13, R20.reuse, R14, R19 ;  /* 0x0000000e140d7224 */ /* 0x040fe200078e0213 */
[C---:B------:R-:W-:Y:S01]  /*0ae0*/  ISETP.GT.U32.AND P3, PT, R20.reuse, R7, PT ;  /* 0x000000071400720c */ /* 0x040fe20003f64070 */
[C---:B------:R-:W-:Y:S01]  /*0af0*/  IMAD R14, R20.reuse, R15, R22 ;  /* 0x0000000f140e7224 */ /* 0x040fe200078e0216 */
[----:B------:R-:W-:Y:S01]  /*0b00*/  IABS R22, R28 ;  /* 0x0000001c00167213 */ /* 0x000fe20000000000 */
[----:B------:R-:W-:Y:S01]  /*0b10*/  IMAD.HI.U32 R15, R9, R18, RZ ;  /* 0x00000012090f7227 */ /* 0x000fe200078e00ff */
[----:B------:R-:W-:-:S02]  /*0b20*/  ISETP.GT.U32.AND P0, PT, R20, R11, PT ;  /* 0x0000000b1400720c */ /* 0x000fc40003f04070 */
[C---:B------:R-:W-:Y:S01]  /*0b30*/  ISETP.GT.U32.AND P5, PT, R20.reuse, R14, PT ;  /* 0x0000000e1400720c */ /* 0x040fe20003fa4070 */
[----:B------:R-:W-:Y:S01]  /*0b40*/  IMAD.HI.U32 R17, R9, R22, RZ ;  /* 0x0000001609117227 */ /* 0x000fe200078e00ff */
[----:B------:R-:W-:Y:S02]  /*0b50*/  IABS R19, R27 ;  /* 0x0000001b00137213 */ /* 0x000fe40000000000 */
[C---:B------:R-:W-:Y:S01]  /*0b60*/  ISETP.GT.U32.AND P2, PT, R20.reuse, R13, PT ;  /* 0x0000000d1400720c */ /* 0x040fe20003f44070 */
[----:B------:R-:W-:Y:S02]  /*0b70*/  IMAD.MOV R17, RZ, RZ, -R17 ;  /* 0x000000ffff117224 */ /* 0x000fe400078e0a11 */
[----:B------:R-:W-:Y:S02]  /*0b80*/  IMAD.MOV R15, RZ, RZ, -R15 ;  /* 0x000000ffff0f7224 */ /* 0x000fe400078e0a0f */
[----:B------:R-:W-:Y:S02]  /*0b90*/  IMAD R17, R20, R17, R22 ;  /* 0x0000001114117224 */ /* 0x000fe400078e0216 */
[----:B------:R-:W-:-:S02]  /*0ba0*/  @!P0 IMAD.IADD R11, R11, 0x1, -R20 ;  /* 0x000000010b0b8824 */ /* 0x000fc400078e0a14 */
[----:B------:R-:W-:Y:S01]  /*0bb0*/  @!P3 IMAD.IADD R7, R7, 0x1, -R20 ;  /* 0x000000010707b824 */ /* 0x000fe200078e0a14 */
[----:B------:R-:W-:Y:S01]  /*0bc0*/  ISETP.GT.U32.AND P0, PT, R20, R17, PT ;  /* 0x000000111400720c */ /* 0x000fe20003f04070 */
[----:B------:R-:W-:-:S03]  /*0bd0*/  IMAD.HI.U32 R16, R9, R19, RZ ;  /* 0x0000001309107227 */ /* 0x000fc600078e00ff */
[C---:B------:R-:W-:Y:S01]  /*0be0*/  ISETP.GT.U32.AND P3, PT, R20.reuse, R7, PT ;  /* 0x000000071400720c */ /* 0x040fe20003f64070 */
[----:B------:R-:W-:Y:S02]  /*0bf0*/  IMAD R15, R20, R15, R18 ;  /* 0x0000000f140f7224 */ /* 0x000fe400078e0212 */
[----:B------:R-:W-:-:S03]  /*0c00*/  IMAD.HI.U32 R9, R9, R23, RZ ;  /* 0x0000001709097227 */ /* 0x000fc600078e00ff */
[----:B------:R-:W-:Y:S01]  /*0c10*/  ISETP.GT.U32.AND P4, PT, R20, R15, PT ;  /* 0x0000000f1400720c */ /* 0x000fe20003f84070 */
[----:B------:R-:W-:Y:S02]  /*0c20*/  IMAD.MOV R16, RZ, RZ, -R16 ;  /* 0x000000ffff107224 */ /* 0x000fe400078e0a10 */
[--C-:B------:R-:W-:Y:S02]  /*0c30*/  @!P5 IMAD.IADD R14, R14, 0x1, -R20.reuse ;  /* 0x000000010e0ed824 */ /* 0x100fe400078e0a14 */
[----:B------:R-:W-:Y:S02]  /*0c40*/  IMAD.MOV R9, RZ, RZ, -R9 ;  /* 0x000000ffff097224 */ /* 0x000fe400078e0a09 */
[C---:B------:R-:W-:Y:S02]  /*0c50*/  IMAD R16, R20.reuse, R16, R19 ;  /* 0x0000001014107224 */ /* 0x040fe400078e0213 */
[----:B------:R-:W-:Y:S01]  /*0c60*/  @!P0 IMAD.IADD R17, R17, 0x1, -R20 ;  /* 0x0000000111118824 */ /* 0x000fe200078e0a14 */
[C---:B------:R-:W-:Y:S01]  /*0c70*/  ISETP.GT.U32.AND P0, PT, R20.reuse, R14, PT ;  /* 0x0000000e1400720c */ /* 0x040fe20003f04070 */
[C---:B------:R-:W-:Y:S01]  /*0c80*/  IMAD R18, R20.reuse, R9, R23 ;  /* 0x0000000914127224 */ /* 0x040fe200078e0217 */
[----:B------:R-:W-:Y:S01]  /*0c90*/  ISETP.GT.U32.AND P6, PT, R20, R16, PT ;  /* 0x000000101400720c */ /* 0x000fe20003fc4070 */
[----:B------:R-:W-:Y:S01]  /*0ca0*/  IMAD.HI.U32 R6, R6, R52, RZ ;  /* 0x0000003406067227 */ /* 0x000fe200078e00ff */
[----:B------:R-:W-:-:S03]  /*0cb0*/  LOP3.LUT R9, R0, 0x7, RZ, 0xc0, !PT ;  /* 0x0000000700097812 */ /* 0x000fc600078ec0ff */
[----:B------:R-:W-:Y:S01]  /*0cc0*/  @!P2 IMAD.IADD R13, R13, 0x1, -R20 ;  /* 0x000000010d0da824 */ /* 0x000fe200078e0a14 */
[----:B------:R-:W-:Y:S01]  /*0cd0*/  ISETP.GT.U32.AND P2, PT, R20, R18, PT ;  /* 0x000000121400720c */ /* 0x000fe20003f44070 */
[----:B------:R-:W-:Y:S02]  /*0ce0*/  IMAD.MOV R6, RZ, RZ, -R6 ;  /* 0x000000ffff067224 */ /* 0x000fe400078e0a06 */
[----:B------:R-:W-:Y:S01]  /*0cf0*/  @!P3 IMAD.IADD R7, R7, 0x1, -R20 ;  /* 0x000000010707b824 */ /* 0x000fe200078e0a14 */
[----:B------:R-:W-:Y:S01]  /*0d00*/  ISETP.GE.AND P3, PT, R8, RZ, PT ;  /* 0x000000ff0800720c */ /* 0x000fe20003f66270 */
[----:B------:R-:W-:Y:S02]  /*0d10*/  IMAD R52, R21, R6, R52 ;  /* 0x0000000615347224 */ /* 0x000fe400078e0234 */
[--C-:B------:R-:W-:Y:S01]  /*0d20*/  @!P4 IMAD.IADD R15, R15, 0x1, -R20.reuse ;  /* 0x000000010f0fc824 */ /* 0x100fe200078e0a14 */
[----:B------:R-:W-:Y:S01]  /*0d30*/  ISETP.GT.U32.AND P4, PT, R20, R13, PT ;  /* 0x0000000d1400720c */ /* 0x000fe20003f84070 */
[--C-:B------:R-:W-:Y:S01]  /*0d40*/  @!P0 IMAD.IADD R14, R14, 0x1, -R20.reuse ;  /* 0x000000010e0e8824 */ /* 0x100fe200078e0a14 */
[----:B------:R-:W-:Y:S01]  /*0d50*/  ISETP.GT.U32.AND P5, PT, R21, R52, PT ;  /* 0x000000341500720c */ /* 0x000fe20003fa4070 */
[--C-:B------:R-:W-:Y:S01]  /*0d60*/  @!P6 IMAD.IADD R16, R16, 0x1, -R20.reuse ;  /* 0x000000011010e824 */ /* 0x100fe200078e0a14 */
[----:B------:R-:W-:Y:S01]  /*0d70*/  ISETP.GT.U32.AND P0, PT, R20, R17, PT ;  /* 0x000000111400720c */ /* 0x000fe20003f04070 */
[----:B------:R-:W-:Y:S01]  /*0d80*/  @!P2 IMAD.IADD R18, R18, 0x1, -R20 ;  /* 0x000000011212a824 */ /* 0x000fe200078e0a14 */
[----:B------:R-:W-:Y:S01]  /*0d90*/  ISETP.GT.U32.AND P6, PT, R20, R11, PT ;  /* 0x0000000b1400720c */ /* 0x000fe20003fc4070 */
[----:B------:R-:W-:Y:S01]  /*0da0*/  IMAD.MOV.U32 R8, RZ, RZ, R7 ;  /* 0x000000ffff087224 */ /* 0x000fe200078e0007 */
[----:B------:R-:W-:Y:S01]  /*0db0*/  ISETP.GE.AND P2, PT, R12, RZ, PT ;  /* 0x000000ff0c00720c */ /* 0x000fe20003f46270 */
[----:B------:R-:W-:-:S02]  /*0dc0*/  IMAD.SHL.U32 R19, R0, 0x2, RZ ;  /* 0x0000000200137824 */ /* 0x000fc400078e00ff */
[----:B------:R-:W-:Y:S01]  /*0dd0*/  @!P3 IMAD.MOV R8, RZ, RZ, -R8 ;  /* 0x000000ffff08b224 */ /* 0x000fe200078e0a08 */
[C---:B------:R-:W-:Y:S01]  /*0de0*/  ISETP.GT.U32.AND P3, PT, R20.reuse, R18, PT ;  /* 0x000000121400720c */ /* 0x040fe20003f64070 */
[--C-:B------:R-:W-:Y:S01]  /*0df0*/  @!P4 IMAD.IADD R13, R13, 0x1, -R20.reuse ;  /* 0x000000010d0dc824 */ /* 0x100fe200078e0a14 */
[----:B------:R-:W-:Y:S01]  /*0e00*/  ISETP.GT.U32.AND P4, PT, R20, R16, PT ;  /* 0x000000101400720c */ /* 0x000fe20003f84070 */
[----:B------:R-:W-:Y:S01]  /*0e10*/  @!P5 IMAD.IADD R52, R52, 0x1, -R21 ;  /* 0x000000013434d824 */ /* 0x000fe200078e0a15 */
[----:B------:R-:W-:Y:S01]  /*0e20*/  ISETP.GT.U32.AND P5, PT, R20, R15, PT ;  /* 0x0000000f1400720c */ /* 0x000fe20003fa4070 */
[--C-:B------:R-:W-:Y:S01]  /*0e30*/  @!P0 IMAD.IADD R17, R17, 0x1, -R20.reuse ;  /* 0x0000000111118824 */ /* 0x100fe200078e0a14 */
[----:B------:R-:W-:Y:S01]  /*0e40*/  ISETP.GE.AND P0, PT, R27, RZ, PT ;  /* 0x000000ff1b00720c */ /* 0x000fe20003f06270 */
[----:B------:R-:W-:Y:S01]  /*0e50*/  @!P6 IMAD.IADD R11, R11, 0x1, -R20 ;  /* 0x000000010b0be824 */ /* 0x000fe200078e0a14 */
[----:B------:R-:W-:Y:S01]  /*0e60*/  ISETP.GE.AND P6, PT, R24, RZ, PT ;  /* 0x000000ff1800720c */ /* 0x000fe20003fc6270 */
[----:B------:R-:W-:-:S02]  /*0e70*/  IMAD R6, R9, 0x90, RZ ;  /* 0x0000009009067824 */ /* 0x000fc400078e02ff */
[----:B------:R-:W-:Y:S01]  /*0e80*/  @!P2 IMAD.MOV R11, RZ, RZ, -R11 ;  /* 0x000000ffff0ba224 */ /* 0x000fe200078e0a0b */
[----:B------:R-:W-:Y:S01]  /*0e90*/  ISETP.GT.U32.AND P2, PT, R21, R52, PT ;  /* 0x000000341500720c */ /* 0x000fe20003f44070 */
[--C-:B------:R-:W-:Y:S01]  /*0ea0*/  @!P3 IMAD.IADD R18, R18, 0x1, -R20.reuse ;  /* 0x000000011212b824 */ /* 0x100fe200078e0a14 */
[----:B------:R-:W-:Y:S01]  /*0eb0*/  LOP3.LUT R6, R6, 0x30, R19, 0x78, !PT ;  /* 0x0000003006067812 */ /* 0x000fe200078e7813 */
[----:B------:R-:W-:Y:S01]  /*0ec0*/  @!P4 IMAD.IADD R16, R16, 0x1, -R20 ;  /* 0x000000011010c824 */ /* 0x000fe200078e0a14 */
[----:B------:R-:W-:Y:S01]  /*0ed0*/  LOP3.LUT R19, R19, 0x10, RZ, 0xc0, !PT ;  /* 0x0000001013137812 */ /* 0x000fe200078ec0ff */
[----:B------:R-:W-:Y:S01]  /*0ee0*/  @!P1 IMAD.MOV R18, RZ, RZ, -R18 ;  /* 0x000000ffff129224 */ /* 0x000fe200078e0a12 */
[----:B------:R-:W-:Y:S01]  /*0ef0*/  ISETP.GE.AND P1, PT, R3, RZ, PT ;  /* 0x000000ff0300720c */ /* 0x000fe20003f26270 */
[----:B------:R-:W-:Y:S01]  /*0f00*/  @!P5 IMAD.IADD R15, R15, 0x1, -R20 ;  /* 0x000000010f0fd824 */ /* 0x000fe200078e0a14 */
[----:B------:R-:W-:Y:S01]  /*0f10*/  ISETP.GE.AND P5, PT, R25, RZ, PT ;  /* 0x000000ff1900720c */ /* 0x000fe20003fa6270 */
[----:B------:R-:W-:Y:S01]  /*0f20*/  @!P0 IMAD.MOV R16, RZ, RZ, -R16 ;  /* 0x000000ffff108224 */ /* 0x000fe200078e0a10 */
[----:B------:R-:W-:Y:S01]  /*0f30*/  ISETP.GE.AND P4, PT, R26, RZ, PT ;  /* 0x000000ff1a00720c */ /* 0x000fe20003f86270 */
[----:B------:R-:W-:Y:S01]  /*0f40*/  IMAD R9, R9, 0x110, RZ ;  /* 0x0000011009097824 */ /* 0x000fe200078e02ff */
[----:B------:R-:W-:Y:S01]  /*0f50*/  ISETP.GE.AND P3, PT, R28, RZ, PT ;  /* 0x000000ff1c00720c */ /* 0x000fe20003f66270 */
[----:B------:R-:W-:Y:S01]  /*0f60*/  @!P2 IMAD.IADD R52, R52, 0x1, -R21 ;  /* 0x000000013434a824 */ /* 0x000fe200078e0a15 */
[----:B------:R-:W-:Y:S01]  /*0f70*/  ISETP.NE.AND P0, PT, RZ, c[0x0][0x178], PT ;  /* 0x00005e00ff007a0c */ /* 0x000fe20003f05270 */
[----:B------:R-:W-:Y:S01]  /*0f80*/  @!P6 IMAD.MOV R13, RZ, RZ, -R13 ;  /* 0x000000ffff0de224 */ /* 0x000fe200078e0a0d */
[----:B------:R-:W-:Y:S01]  /*0f90*/  LOP3.LUT R12, R19, 0x60, R0, 0xf8, !PT ;  /* 0x00000060130c7812 */ /* 0x000fe200078ef800 */
[----:B------:R-:W-:Y:S01]  /*0fa0*/  IMAD.SHL.U32 R7, R0, 0x80, RZ ;  /* 0x0000008000077824 */ /* 0x000fe200078e00ff */
[----:B------:R-:W-:Y:S01]  /*0fb0*/  ISETP.NE.AND P2, PT, RZ, c[0x0][0x17c], PT ;  /* 0x00005f00ff007a0c */ /* 0x000fe20003f45270 */
[----:B------:R-:W-:Y:S01]  /*0fc0*/  @!P1 IMAD.MOV R52, RZ, RZ, -R52 ;  /* 0x000000ffff349224 */ /* 0x000fe200078e0a34 */
[----:B------:R-:W-:Y:S01]  /*0fd0*/  LOP3.LUT R12, R9, R12, RZ, 0x3c, !PT ;  /* 0x0000000c090c7212 */ /* 0x000fe200078e3cff */
[----:B------:R-:W-:Y:S01]  /*0fe0*/  @!P5 IMAD.MOV R14, RZ, RZ, -R14 ;  /* 0x000000ffff0ed224 */ /* 0x000fe200078e0a0e */
[----:B------:R-:W-:Y:S01]  /*0ff0*/  LOP3.LUT R9, RZ, c[0x0][0x17c], RZ, 0x33, !PT ;  /* 0x00005f00ff097a12 */ /* 0x000fe200078e33ff */
[----:B------:R-:W-:Y:S01]  /*1000*/  @!P4 IMAD.MOV R15, RZ, RZ, -R15 ;  /* 0x000000ffff0fc224 */ /* 0x000fe200078e0a0f */
[----:B------:R-:W-:Y:S01]  /*1010*/  LOP3.LUT R7, R7, 0x800, RZ, 0xc0, !PT ;  /* 0x0000080007077812 */ /* 0x000fe200078ec0ff */
[----:B------:R-:W-:Y:S01]  /*1020*/  @!P3 IMAD.MOV R17, RZ, RZ, -R17 ;  /* 0x000000ffff11b224 */ /* 0x000fe200078e0a11 */
[----:B------:R-:W-:Y:S01]  /*1030*/  SEL R53, R9, R8, !P2 ;  /* 0x0000000809357207 */ /* 0x000fe20005000000 */
[----:B------:R-:W-:Y:S01]  /*1040*/  IMAD.SHL.U32 R8, R10, 0x2, RZ ;  /* 0x000000020a087824 */ /* 0x000fe200078e00ff */
[----:B------:R-:W-:Y:S01]  /*1050*/  @!P0 LOP3.LUT R52, RZ, c[0x0][0x178], RZ, 0x33, !PT ;  /* 0x00005e00ff348a12 */ /* 0x000fe200078e33ff */
[----:B------:R-:W-:Y:S01]  /*1060*/  IMAD.IADD R7, R7, 0x1, R12 ;  /* 0x0000000107077824 */ /* 0x000fe200078e020c */
[----:B------:R-:W-:Y:S01]  /*1070*/  SEL R54, R9, R11, !P2 ;  /* 0x0000000b09367207 */ /* 0x000fe20005000000 */
[----:B------:R-:W-:Y:S01]  /*1080*/  IMAD R119, R53, c[0x0][0x190], RZ ;  /* 0x0000640035777a24 */ /* 0x000fe200078e02ff */
[C---:B------:R-:W-:Y:S01]  /*1090*/  SEL R55, R9.reuse, R13, !P2 ;  /* 0x0000000d09377207 */ /* 0x040fe20005000000 */
[----:B------:R-:W-:Y:S01]  /*10a0*/  IMAD R53, R52, c[0x0][0x184], RZ ;  /* 0x0000610034357a24 */ /* 0x000fe200078e02ff */
[C---:B------:R-:W-:Y:S01]  /*10b0*/  SEL R56, R9.reuse, R14, !P2 ;  /* 0x0000000e09387207 */ /* 0x040fe20005000000 */
[----:B------:R-:W-:Y:S01]  /*10c0*/  IMAD R159, R54, c[0x0][0x190], RZ ;  /* 0x00006400369f7a24 */ /* 0x000fe200078e02ff */
[----:B------:R-:W-:Y:S01]  /*10d0*/  SEL R57, R9, R15, !P2 ;  /* 0x0000000f09397207 */ /* 0x000fe20005000000 */
[----:B------:R-:W-:Y:S01]  /*10e0*/  IMAD R55, R55, c[0x0][0x190], RZ ;  /* 0x0000640037377a24 */ /* 0x000fe200078e02ff */
[C---:B------:R-:W-:Y:S01]  /*10f0*/  SEL R58, R9.reuse, R16, !P2 ;  /* 0x00000010093a7207 */ /* 0x040fe20005000000 */
[----:B------:R-:W-:Y:S01]  /*1100*/  IMAD R165, R56, c[0x0][0x190], RZ ;  /* 0x0000640038a57a24 */ /* 0x000fe200078e02ff */
[----:B------:R-:W-:Y:S01]  /*1110*/  SEL R59, R9, R17, !P2 ;  /* 0x00000011093b7207 */ /* 0x000fe20005000000 */
[----:B------:R-:W-:Y:S01]  /*1120*/  IMAD R57, R57, c[0x0][0x190], RZ ;  /* 0x0000640039397a24 */ /* 0x000fe200078e02ff */
[----:B------:R-:W-:Y:S01]  /*1130*/  SEL R60, R9, R18, !P2 ;  /* 0x00000012093c7207 */ /* 0x000fe20005000000 */
[----:B------:R-:W-:Y:S01]  /*1140*/  IMAD R58, R58, c[0x0][0x190], RZ ;  /* 0x000064003a3a7a24 */ /* 0x000fe200078e02ff */
[----:B------:R-:W-:Y:S01]  /*1150*/  LEA R110, P6, R53, c[0x0][0x160], 0x1 ;  /* 0x00005800356e7a11 */ /* 0x000fe200078c08ff */
[----:B------:R-:W-:Y:S01]  /*1160*/  IMAD R59, R59, c[0x0][0x190], RZ ;  /* 0x000064003b3b7a24 */ /* 0x000fe200078e02ff */
[----:B------:R-:W-:Y:S01]  /*1170*/  LEA R118, P0, R119, c[0x0][0x168], 0x1 ;  /* 0x00005a0077767a11 */ /* 0x000fe200078008ff */
[----:B------:R-:W-:Y:S01]  /*1180*/  IMAD R60, R60, c[0x0][0x190], RZ ;  /* 0x000064003c3c7a24 */ /* 0x000fe200078e02ff */
[----:B------:R-:W-:Y:S01]  /*1190*/  LEA.HI.X.SX32 R111, R53, c[0x0][0x164], 0x1, P6 ;  /* 0x00005900356f7a11 */ /* 0x000fe200030f0eff */
[----:B------:R-:W-:Y:S01]  /*11a0*/  IMAD.MOV.U32 R9, RZ, RZ, c[0x0][0x18c] ;  /* 0x00006300ff097624 */ /* 0x000fe200078e00ff */
[----:B------:R-:W-:Y:S01]  /*11b0*/  LEA.HI.X.SX32 R119, R119, c[0x0][0x16c], 0x1, P0 ;  /* 0x00005b0077777a11 */ /* 0x000fe200000f0eff */
[----:B------:R-:W-:Y:S01]  /*11c0*/  IMAD.SHL.U32 R10, R149, 0x40, RZ ;  /* 0x00000040950a7824 */ /* 0x000fe200078e00ff */
[----:B------:R-:W-:Y:S01]  /*11d0*/  LEA R158, P1, R159, c[0x0][0x168], 0x1 ;  /* 0x00005a009f9e7a11 */ /* 0x000fe200078208ff */
[----:B------:R-:W-:Y:S01]  /*11e0*/  IMAD R11, R149, 0x3f, RZ ;  /* 0x0000003f950b7824 */ /* 0x000fe200078e02ff */
[----:B------:R-:W-:Y:S01]  /*11f0*/  LEA R52, P2, R55, c[0x0][0x168], 0x1 ;  /* 0x00005a0037347a11 */ /* 0x000fe200078408ff */
[----:B------:R-:W-:Y:S01]  /*1200*/  IMAD R12, R149, 0x3e, RZ ;  /* 0x0000003e950c7824 */ /* 0x000fe200078e02ff */
[----:B------:R-:W-:Y:S01]  /*1210*/  LEA R164, P3, R165, c[0x0][0x168], 0x1 ;  /* 0x00005a00a5a47a11 */ /* 0x000fe200078608ff */
[----:B------:R-:W-:Y:S01]  /*1220*/  IMAD R13, R149, 0x3d, RZ ;  /* 0x0000003d950d7824 */ /* 0x000fe200078e02ff */
[----:B------:R-:W-:Y:S01]  /*1230*/  LEA R54, P4, R57, c[0x0][0x168], 0x1 ;  /* 0x00005a0039367a11 */ /* 0x000fe200078808ff */
[C---:B------:R-:W-:Y:S01]  /*1240*/  IMAD R14, R149.reuse, 0x3c, RZ ;  /* 0x0000003c950e7824 */ /* 0x040fe200078e02ff */
[----:B------:R-:W-:Y:S01]  /*1250*/  LEA R160, P5, R58, c[0x0][0x168], 0x1 ;  /* 0x00005a003aa07a11 */ /* 0x000fe200078a08ff */
[----:B------:R-:W-:Y:S01]  /*1260*/  IMAD R15, R149, 0x3b, RZ ;  /* 0x0000003b950f7824 */ /* 0x000fe200078e02ff */
[----:B------:R-:W-:Y:S01]  /*1270*/  LEA R198, P6, R59, c[0x0][0x168], 0x1 ;  /* 0x00005a003bc67a11 */ /* 0x000fe200078c08ff */
[C---:B------:R-:W-:Y:S01]  /*1280*/  IMAD R16, R149.reuse, 0x3a, RZ ;  /* 0x0000003a95107824 */ /* 0x040fe200078e02ff */
[----:B------:R-:W-:Y:S01]  /*1290*/  LEA R56, P0, R60, c[0x0][0x168], 0x1 ;  /* 0x00005a003c387a11 */ /* 0x000fe200078008ff */
[C---:B------:R-:W-:Y:S01]  /*12a0*/  IMAD R17, R149.reuse, 0x39, RZ ;  /* 0x0000003995117824 */ /* 0x040fe200078e02ff */
[C---:B------:R-:W-:Y:S01]  /*12b0*/  LOP3.LUT R128, R8.reuse, 0x10, RZ, 0x3c, !PT ;  /* 0x0000001008807812 */ /* 0x040fe200078e3cff */
        /* <DEDUP_REMOVED lines=11> */
[----:B------:R-:W-:Y:S01]  /*1370*/  LOP3.LUT R140, R8, 0x70, RZ, 0x3c, !PT ;  /* 0x00000070088c7812 */ /* 0x000fe200078e3cff */
[C---:B------:R-:W-:Y:S01]  /*1380*/  IMAD R24, R149.reuse, 0x32, RZ ;  /* 0x0000003295187824 */ /* 0x040fe200078e02ff */
[----:B------:R-:W-:Y:S01]  /*1390*/  LOP3.LUT R148, R6, 0x40, RZ, 0x3c, !PT ;  /* 0x0000004006947812 */ /* 0x000fe200078e3cff */
[----:B------:R-:W-:Y:S01]  /*13a0*/  IMAD R25, R149, 0x31, RZ ;  /* 0x0000003195197824 */ /* 0x000fe200078e02ff */
[----:B------:R-:W-:Y:S01]  /*13b0*/  LEA.HI.X.SX32 R159, R159, c[0x0][0x16c], 0x1, P1 ;  /* 0x00005b009f9f7a11 */ /* 0x000fe200008f0eff */
[----:B------:R-:W-:Y:S01]  /*13c0*/  IMAD R26, R149, 0x30, RZ ;  /* 0x00000030951a7824 */ /* 0x000fe200078e02ff */
[----:B------:R-:W-:Y:S01]  /*13d0*/  LEA.HI.X.SX32 R157, R55, c[0x0][0x16c], 0x1, P2 ;  /* 0x00005b00379d7a11 */ /* 0x000fe200010f0eff */
[----:B------:R-:W-:Y:S01]  /*13e0*/  IMAD R27, R149, 0x2f, RZ ;  /* 0x0000002f951b7824 */ /* 0x000fe200078e02ff */
[----:B------:R-:W-:Y:S01]  /*13f0*/  LEA.HI.X.SX32 R165, R165, c[0x0][0x16c], 0x1, P3 ;  /* 0x00005b00a5a57a11 */ /* 0x000fe200018f0eff */
[----:B------:R-:W-:Y:S01]  /*1400*/  IMAD R28, R149, 0x2e, RZ ;  /* 0x0000002e951c7824 */ /* 0x000fe200078e02ff */
[----:B------:R-:W-:Y:S01]  /*1410*/  LEA.HI.X.SX32 R163, R57, c[0x0][0x16c], 0x1, P4 ;  /* 0x00005b0039a37a11 */ /* 0x000fe200020f0eff */
[C---:B------:R-:W-:Y:S01]  /*1420*/  IMAD R51, R149.reuse, 0x17, RZ ;  /* 0x0000001795337824 */ /* 0x040fe200078e02ff */
[----:B------:R-:W-:Y:S01]  /*1430*/  LEA.HI.X.SX32 R161, R58, c[0x0][0x16c], 0x1, P5 ;  /* 0x00005b003aa17a11 */ /* 0x000fe200028f0eff */
[----:B------:R-:W-:Y:S01]  /*1440*/  IMAD R100, R149, 0x16, RZ ;  /* 0x0000001695647824 */ /* 0x000fe200078e02ff */
[----:B------:R-:W-:Y:S01]  /*1450*/  LEA.HI.X.SX32 R199, R59, c[0x0][0x16c], 0x1, P6 ;  /* 0x00005b003bc77a11 */ /* 0x000fe200030f0eff */
[C---:B------:R-:W-:Y:S01]  /*1460*/  IMAD R101, R149.reuse, 0x15, RZ ;  /* 0x0000001595657824 */ /* 0x040fe200078e02ff */
[----:B------:R-:W-:Y:S01]  /*1470*/  LEA.HI.X.SX32 R127, R60, c[0x0][0x16c], 0x1, P0 ;  /* 0x00005b003c7f7a11 */ /* 0x000fe200000f0eff */
[----:B------:R-:W-:-:S02]  /*1480*/  IMAD R102, R149, 0x14, RZ ;  /* 0x0000001495667824 */ /* 0x000fc400078e02ff */
[C---:B------:R-:W-:Y:S02]  /*1490*/  IMAD R103, R149.reuse, 0x13, RZ ;  /* 0x0000001395677824 */ /* 0x040fe400078e02ff */
[C---:B------:R-:W-:Y:S02]  /*14a0*/  IMAD R104, R149.reuse, 0x12, RZ ;  /* 0x0000001295687824 */ /* 0x040fe400078e02ff */
[C---:B------:R-:W-:Y:S02]  /*14b0*/  IMAD R105, R149.reuse, 0x11, RZ ;  /* 0x0000001195697824 */ /* 0x040fe400078e02ff */
[C---:B------:R-:W-:Y:S02]  /*14c0*/  IMAD.SHL.U32 R106, R149.reuse, 0x10, RZ ;  /* 0x00000010956a7824 */ /* 0x040fe400078e00ff */
[C---:B------:R-:W-:Y:S02]  /*14d0*/  IMAD R107, R149.reuse, 0xf, RZ ;  /* 0x0000000f956b7824 */ /* 0x040fe400078e02ff */
[----:B------:R-:W-:-:S02]  /*14e0*/  IMAD R108, R149, 0xe, RZ ;  /* 0x0000000e956c7824 */ /* 0x000fc400078e02ff */
[C---:B------:R-:W-:Y:S02]  /*14f0*/  IMAD R109, R149.reuse, 0xd, RZ ;  /* 0x0000000d956d7824 */ /* 0x040fe400078e02ff */
[C---:B------:R-:W-:Y:S02]  /*1500*/  IMAD R129, R149.reuse, 0xc, RZ ;  /* 0x0000000c95817824 */ /* 0x040fe400078e02ff */
[C---:B------:R-:W-:Y:S02]  /*1510*/  IMAD R131, R149.reuse, 0xb, RZ ;  /* 0x0000000b95837824 */ /* 0x040fe400078e02ff */
[C---:B------:R-:W-:Y:S02]  /*1520*/  IMAD R133, R149.reuse, 0xa, RZ ;  /* 0x0000000a95857824 */ /* 0x040fe400078e02ff */
[C---:B------:R-:W-:Y:S02]  /*1530*/  IMAD R135, R149.reuse, 0x9, RZ ;  /* 0x0000000995877824 */ /* 0x040fe400078e02ff */
[----:B------:R-:W-:-:S02]  /*1540*/  IMAD.SHL.U32 R137, R149, 0x8, RZ ;  /* 0x0000000895897824 */ /* 0x000fc400078e00ff */
[C---:B------:R-:W-:Y:S02]  /*1550*/  IMAD R139, R149.reuse, 0x7, RZ ;  /* 0x00000007958b7824 */ /* 0x040fe400078e02ff */
[C---:B------:R-:W-:Y:S02]  /*1560*/  IMAD R141, R149.reuse, 0x6, RZ ;  /* 0x00000006958d7824 */ /* 0x040fe400078e02ff */
[C---:B------:R-:W-:Y:S02]  /*1570*/  IMAD R143, R149.reuse, 0x5, RZ ;  /* 0x00000005958f7824 */ /* 0x040fe400078e02ff */
[C---:B------:R-:W-:Y:S02]  /*1580*/  IMAD.SHL.U32 R145, R149.reuse, 0x4, RZ ;  /* 0x0000000495917824 */ /* 0x040fe400078e00ff */
[----:B------:R-:W-:Y:S02]  /*1590*/  IMAD R147, R149, 0x3, RZ ;  /* 0x0000000395937824 */ /* 0x000fe400078e02ff */
[----:B------:R-:W-:-:S02]  /*15a0*/  IMAD.SHL.U32 R9, R9, 0x40, RZ ;  /* 0x0000004009097824 */ /* 0x000fc400078e00ff */
[----:B------:R-:W-:Y:S02]  /*15b0*/  IMAD.SHL.U32 R149, R149, 0x2, RZ ;  /* 0x0000000295957824 */ /* 0x000fe400078e00ff */
[----:B------:R-:W-:Y:S02]  /*15c0*/  IMAD R151, R4, c[0x0][0x18c], RZ ;  /* 0x0000630004977a24 */ /* 0x000fe400078e02ff */
.L_x_2:
[----:B------:R-:W-:Y:S01]  /*15d0*/  ISETP.GT.AND P1, PT, R153, 0x2, PT ;  /* 0x000000029900780c */ /* 0x000fe20003f24270 */
[----:B------:R-:W-:Y:S01]  /*15e0*/  IMAD.WIDE R70, R149, 0x2, R110 ;  /* 0x0000000295467825 */ /* 0x000fe200078e026e */
[C---:B------:R-:W-:Y:S02]  /*15f0*/  ISETP.GT.AND P0, PT, R153.reuse, 0x1, PT ;  /* 0x000000019900780c */ /* 0x040fe40003f04270 */
[----:B------:R-:W-:Y:S01]  /*1600*/  PRMT R55, RZ, 0x7610, R55 ;  /* 0x00007610ff377816 */ /* 0x000fe20000000037 */
[----:B------:R-:W-:Y:S01]  /*1610*/  IMAD.MOV.U32 R69, RZ, RZ, c[0x0][0x188] ;  /* 0x00006200ff457624 */ /* 0x000fe200078e00ff */
[----:B------:R-:W-:Y:S01]  /*1620*/  ISETP.GT.AND P2, PT, R153, 0x3, PT ;  /* 0x000000039900780c */ /* 0x000fe20003f44270 */
[----:B------:R-:W-:Y:S01]  /*1630*/  IMAD.WIDE R76, R147, 0x2, R110 ;  /* 0x00000002934c7825 */ /* 0x000fe200078e026e */
[----:B------:R-:W-:-:S02]  /*1640*/  PRMT R53, RZ, 0x7610, R53 ;  /* 0x00007610ff357816 */ /* 0x000fc40000000035 */
[----:B------:R-:W-:Y:S01]  /*1650*/  PRMT R57, RZ, 0x7610, R57 ;  /* 0x00007610ff397816 */ /* 0x000fe20000000039 */
[--C-:B------:R-:W-:Y:S02]  /*1660*/  IMAD.WIDE R68, R69, 0x2, R110.reuse ;  /* 0x0000000245447825 */ /* 0x100fe400078e026e */
[----:B------:R0:W2:Y:S01]  /*1670*/  @P1 LDG.E.U16 R55, [R70.64] ;  /* 0x0000000446371981 */ /* 0x0000a2000c1e1500 */
[----:B------:R-:W-:Y:S01]  /*1680*/  ISETP.GT.AND P1, PT, R153, 0x5, PT ;  /* 0x000000059900780c */ /* 0x000fe20003f24270 */
[----:B------:R-:W-:Y:S01]  /*1690*/  IMAD.WIDE R80, R143, 0x2, R110 ;  /* 0x000000028f507825 */ /* 0x000fe200078e026e */
[----:B------:R-:W-:Y:S01]  /*16a0*/  PRMT R61, RZ, 0x7610, R61 ;  /* 0x00007610ff3d7816 */ /* 0x000fe2000000003d */
[----:B------:R1:W3:Y:S01]  /*16b0*/  @P0 LDG.E.U16 R53, [R68.64] ;  /* 0x0000000444350981 */ /* 0x0002e2000c1e1500 */
[C---:B------:R-:W-:Y:S02]  /*16c0*/  ISETP.GT.AND P0, PT, R153.reuse, 0x4, PT ;  /* 0x000000049900780c */ /* 0x040fe40003f04270 */
[C---:B------:R-:W-:Y:S01]  /*16d0*/  ISETP.GT.AND P3, PT, R153.reuse, 0x7, PT ;  /* 0x000000079900780c */ /* 0x040fe20003f64270 */
[----:B------:R4:W5:Y:S01]  /*16e0*/  @P2 LDG.E.U16 R57, [R76.64] ;  /* 0x000000044c392981 */ /* 0x000962000c1e1500 */
[----:B------:R-:W-:Y:S01]  /*16f0*/  ISETP.GT.AND P2, PT, R153, 0x6, PT ;  /* 0x000000069900780c */ /* 0x000fe20003f44270 */
[----:B------:R-:W-:Y:S01]  /*1700*/  IMAD.WIDE R78, R145, 0x2, R110 ;  /* 0x00000002914e7825 */ /* 0x000fe200078e026e */
[----:B------:R-:W-:-:S02]  /*1710*/  ISETP.GT.AND P4, PT, R153, 0x8, PT ;  /* 0x000000089900780c */ /* 0x000fc40003f84270 */
[----:B------:R-:W-:Y:S01]  /*1720*/  PRMT R59, RZ, 0x7610, R59 ;  /* 0x00007610ff3b7816 */ /* 0x000fe2000000003b */
[----:B------:R4:W2:Y:S01]  /*1730*/  @P1 LDG.E.U16 R61, [R80.64] ;  /* 0x00000004503d1981 */ /* 0x0008a2000c1e1500 */
[----:B------:R-:W-:Y:S01]  /*1740*/  ISETP.GT.AND P1, PT, R153, 0xa, PT ;  /* 0x0000000a9900780c */ /* 0x000fe20003f24270 */
[----:B------:R-:W-:Y:S01]  /*1750*/  IMAD.WIDE R82, R141, 0x2, R110 ;  /* 0x000000028d527825 */ /* 0x000fe200078e026e */
[----:B------:R-:W-:Y:S02]  /*1760*/  PRMT R63, RZ, 0x7610, R63 ;  /* 0x00007610ff3f7816 */ /* 0x000fe4000000003f */
[----:B-1----:R-:W-:Y:S01]  /*1770*/  PRMT R69, RZ, 0x7610, R69 ;  /* 0x00007610ff457816 */ /* 0x002fe20000000045 */
[----:B------:R-:W-:Y:S01]  /*1780*/  IMAD.WIDE R88, R139, 0x2, R110 ;  /* 0x000000028b587825 */ /* 0x000fe200078e026e */
[----:B------:R1:W2:Y:S01]  /*1790*/  @P0 LDG.E.U16 R59, [R78.64] ;  /* 0x000000044e3b0981 */ /* 0x0002a2000c1e1500 */
[----:B0-----:R-:W-:Y:S02]  /*17a0*/  PRMT R71, RZ, 0x7610, R71 ;  /* 0x00007610ff477816 */ /* 0x001fe40000000047 */
[----:B------:R-:W-:Y:S01]  /*17b0*/  ISETP.GT.AND P0, PT, R153, 0x9, PT ;  /* 0x000000099900780c */ /* 0x000fe20003f04270 */
[----:B------:R0:W2:Y:S01]  /*17c0*/  @P2 LDG.E.U16 R63, [R82.64] ;  /* 0x00000004523f2981 */ /* 0x0000a2000c1e1500 */
[----:B------:R-:W-:Y:S01]  /*17d0*/  IMAD.WIDE R90, R137, 0x2, R110 ;  /* 0x00000002895a7825 */ /* 0x000fe200078e026e */
[----:B------:R-:W-:-:S02]  /*17e0*/  ISETP.GT.AND P2, PT, R153, 0xb, PT ;  /* 0x0000000b9900780c */ /* 0x000fc40003f44270 */
[----:B------:R0:W2:Y:S01]  /*17f0*/  @P3 LDG.E.U16 R69, [R88.64] ;  /* 0x0000000458453981 */ /* 0x0000a2000c1e1500 */
[----:B------:R-:W-:Y:S01]  /*1800*/  ISETP.GT.AND P3, PT, R153, 0xc, PT ;  /* 0x0000000c9900780c */ /* 0x000fe20003f64270 */
[----:B------:R-:W-:Y:S01]  /*1810*/  IMAD.WIDE R98, R133, 0x2, R110 ;  /* 0x0000000285627825 */ /* 0x000fe200078e026e */
[----:B-1----:R-:W-:Y:S01]  /*1820*/  PRMT R79, RZ, 0x7610, R79 ;  /* 0x00007610ff4f7816 */ /* 0x002fe2000000004f */
[----:B------:R1:W2:Y:S01]  /*1830*/  @P4 LDG.E.U16 R71, [R90.64] ;  /* 0x000000045a474981 */ /* 0x0002a2000c1e1500 */
[----:B------:R-:W-:Y:S01]  /*1840*/  ISETP.GT.AND P4, PT, R153, 0xd, PT ;  /* 0x0000000d9900780c */ /* 0x000fe20003f84270 */
[----:B------:R-:W-:Y:S01]  /*1850*/  IMAD.WIDE R96, R135, 0x2, R110 ;  /* 0x0000000287607825 */ /* 0x000fe200078e026e */
[----:B----4-:R-:W-:Y:S02]  /*1860*/  PRMT R77, RZ, 0x7610, R77 ;  /* 0x00007610ff4d7816 */ /* 0x010fe4000000004d */
[----:B------:R4:W2:Y:S01]  /*1870*/  @P1 LDG.E.U16 R79, [R98.64] ;  /* 0x00000004624f1981 */ /* 0x0008a2000c1e1500 */
[----:B------:R-:W-:Y:S01]  /*1880*/  ISETP.GT.AND P1, PT, R153, 0xf, PT ;  /* 0x0000000f9900780c */ /* 0x000fe20003f24270 */
[----:B------:R-:W-:Y:S01]  /*1890*/  IMAD.WIDE R112, R131, 0x2, R110 ;  /* 0x0000000283707825 */ /* 0x000fe200078e026e */
[----:B------:R-:W-:Y:S01]  /*18a0*/  PRMT R81, RZ, 0x7610, R81 ;  /* 0x00007610ff517816 */ /* 0x000fe20000000051 */
[----:B------:R1:W2:Y:S01]  /*18b0*/  @P0 LDG.E.U16 R77, [R96.64] ;  /* 0x00000004604d0981 */ /* 0x0002a2000c1e1500 */
[----:B0-----:R-:W-:Y:S01]  /*18c0*/  PRMT R83, RZ, 0x7610, R83 ;  /* 0x00007610ff537816 */ /* 0x001fe20000000053 */
[----:B------:R-:W-:Y:S01]  /*18d0*/  IMAD.WIDE R114, R129, 0x2, R110 ;  /* 0x0000000281727825 */ /* 0x000fe200078e026e */
[----:B------:R-:W-:-:S02]  /*18e0*/  PRMT R89, RZ, 0x7610, R89 ;  /* 0x00007610ff597816 */ /* 0x000fc40000000059 */
[----:B------:R0:W2:Y:S01]  /*18f0*/  @P2 LDG.E.U16 R81, [R112.64] ;  /* 0x0000000470512981 */ /* 0x0000a2000c1e1500 */
[----:B------:R-:W-:Y:S01]  /*1900*/  IMAD.WIDE R116, R109, 0x2, R110 ;  /* 0x000000026d747825 */ /* 0x000fe200078e026e */
[C---:B------:R-:W-:Y:S02]  /*1910*/  ISETP.GT.AND P0, PT, R153.reuse, 0xe, PT ;  /* 0x0000000e9900780c */ /* 0x040fe40003f04270 */
[----:B------:R0:W2:Y:S01]  /*1920*/  @P3 LDG.E.U16 R83, [R114.64] ;  /* 0x0000000472533981 */ /* 0x0000a2000c1e1500 */
[----:B-1----:R-:W-:Y:S02]  /*1930*/  PRMT R97, RZ, 0x7610, R97 ;  /* 0x00007610ff617816 */ /* 0x002fe40000000061 */
[----:B------:R-:W-:Y:S01]  /*1940*/  ISETP.GT.AND P2, PT, R153, 0x10, PT ;  /* 0x000000109900780c */ /* 0x000fe20003f44270 */
[----:B------:R1:W2:Y:S01]  /*1950*/  @P4 LDG.E.U16 R89, [R116.64] ;  /* 0x0000000474594981 */ /* 0x0002a2000c1e1500 */
[----:B0-----:R-:W-:Y:S01]  /*1960*/  IMAD.WIDE R114, R107, 0x2, R110 ;  /* 0x000000026b727825 */ /* 0x001fe200078e026e */
[----:B------:R-:W-:-:S02]  /*1970*/  ISETP.GT.AND P3, PT, R153, 0x11, PT ;  /* 0x000000119900780c */ /* 0x000fc40003f64270 */
[C---:B------:R-:W-:Y:S02]  /*1980*/  ISETP.GT.AND P4, PT, R153.reuse, 0x12, PT ;  /* 0x000000129900780c */ /* 0x040fe40003f84270 */
[----:B------:R0:W2:Y:S01]  /*1990*/  @P1 LDG.E.U16 R97, [R114.64] ;  /* 0x0000000472611981 */ /* 0x0000a2000c1e1500 */
[----:B------:R-:W-:Y:S01]  /*19a0*/  ISETP.GT.AND P1, PT, R153, 0x14, PT ;  /* 0x000000149900780c */ /* 0x000fe20003f24270 */
[----:B------:R-:W-:Y:S01]  /*19b0*/  IMAD.WIDE R112, R108, 0x2, R110 ;  /* 0x000000026c707825 */ /* 0x000fe200078e026e */
[----:B------:R-:W-:Y:S02]  /*19c0*/  PRMT R91, RZ, 0x7610, R91 ;  /* 0x00007610ff5b7816 */ /* 0x000fe4000000005b */
[----:B----4-:R-:W-:Y:S01]  /*19d0*/  PRMT R99, RZ, 0x7610, R99 ;  /* 0x00007610ff637816 */ /* 0x010fe20000000063 */
[----:B-1----:R-:W-:Y:S01]  /*19e0*/  IMAD.WIDE R116, R106, 0x2, R110 ;  /* 0x000000026a747825 */ /* 0x002fe200078e026e */
[----:B------:R-:W-:Y:S02]  /*19f0*/  PRMT R155, RZ, 0x7610, R155 ;  /* 0x00007610ff9b7816 */ /* 0x000fe4000000009b */
[----:B------:R-:W-:Y:S01]  /*1a00*/  PRMT R167, RZ, 0x7610, R167 ;  /* 0x00007610ffa77816 */ /* 0x000fe200000000a7 */
[----:B------:R1:W4:Y:S01]  /*1a10*/  @P0 LDG.E.U16 R91, [R112.64] ;  /* 0x00000004705b0981 */ /* 0x000322000c1e1500 */
[----:B------:R-:W-:Y:S01]  /*1a20*/  PRMT R171, RZ, 0x7610, R171 ;  /* 0x00007610ffab7816 */ /* 0x000fe200000000ab */
[--C-:B------:R-:W-:Y:S01]  /*1a30*/  IMAD.WIDE R120, R105, 0x2, R110.reuse ;  /* 0x0000000269787825 */ /* 0x100fe200078e026e */
[C---:B------:R-:W-:Y:S01]  /*1a40*/  ISETP.GT.AND P0, PT, R153.reuse, 0x13, PT ;  /* 0x000000139900780c */ /* 0x040fe20003f04270 */
[----:B------:R1:W2:Y:S01]  /*1a50*/  @P2 LDG.E.U16 R99, [R116.64] ;  /* 0x0000000474632981 */ /* 0x0002a2000c1e1500 */
[----:B------:R-:W-:Y:S01]  /*1a60*/  ISETP.GT.AND P2, PT, R153, 0x15, PT ;  /* 0x000000159900780c */ /* 0x000fe20003f44270 */
[----:B------:R-:W-:-:S02]  /*1a70*/  IMAD.WIDE R122, R104, 0x2, R110 ;  /* 0x00000002687a7825 */ /* 0x000fc400078e026e */
[----:B------:R1:W2:Y:S02]  /*1a80*/  @P3 LDG.E.U16 R155, [R120.64] ;  /* 0x00000004789b3981 */ /* 0x0002a4000c1e1500 */
[----:B0-----:R-:W-:Y:S01]  /*1a90*/  IMAD.WIDE R114, R102, 0x2, R110 ;  /* 0x0000000266727825 */ /* 0x001fe200078e026e */
[C---:B------:R-:W-:Y:S01]  /*1aa0*/  ISETP.GT.AND P3, PT, R153.reuse, 0x16, PT ;  /* 0x000000169900780c */ /* 0x040fe20003f64270 */
[----:B------:R0:W2:Y:S01]  /*1ab0*/  @P4 LDG.E.U16 R167, [R122.64] ;  /* 0x000000047aa74981 */ /* 0x0000a2000c1e1500 */
[----:B------:R-:W-:-:S03]  /*1ac0*/  ISETP.GT.AND P4, PT, R153, 0x17, PT ;  /* 0x000000179900780c */ /* 0x000fc60003f84270 */
[----:B------:R0:W2:Y:S01]  /*1ad0*/  @P1 LDG.E.U16 R171, [R114.64] ;  /* 0x0000000472ab1981 */ /* 0x0000a2000c1e1500 */
[----:B------:R-:W-:Y:S01]  /*1ae0*/  ISETP.GT.AND P1, PT, R153, 0x19, PT ;  /* 0x000000199900780c */ /* 0x000fe20003f24270 */
[----:B-1----:R-:W-:Y:S01]  /*1af0*/  IMAD.WIDE R112, R103, 0x2, R110 ;  /* 0x0000000267707825 */ /* 0x002fe200078e026e */
[----:B------:R-:W-:Y:S02]  /*1b00*/  PRMT R169, RZ, 0x7610, R169 ;  /* 0x00007610ffa97816 */ /* 0x000fe400000000a9 */
[----:B------:R-:W-:Y:S01]  /*1b10*/  PRMT R173, RZ, 0x7610, R173 ;  /* 0x00007610ffad7816 */ /* 0x000fe200000000ad */
[----:B------:R-:W-:Y:S01]  /*1b20*/  IMAD.WIDE R116, R101, 0x2, R110 ;  /* 0x0000000265747825 */ /* 0x000fe200078e026e */
[----:B------:R-:W-:Y:S02]  /*1b30*/  PRMT R175, RZ, 0x7610, R175 ;  /* 0x00007610ffaf7816 */ /* 0x000fe400000000af */
[----:B------:R-:W-:Y:S01]  /*1b40*/  PRMT R177, RZ, 0x7610, R177 ;  /* 0x00007610ffb17816 */ /* 0x000fe200000000b1 */
[----:B------:R1:W2:Y:S01]  /*1b50*/  @P0 LDG.E.U16 R169, [R112.64] ;  /* 0x0000000470a90981 */ /* 0x0002a2000c1e1500 */
[----:B------:R-:W-:Y:S01]  /*1b60*/  PRMT R181, RZ, 0x7610, R181 ;  /* 0x00007610ffb57816 */ /* 0x000fe200000000b5 */
[--C-:B------:R-:W-:Y:S01]  /*1b70*/  IMAD.WIDE R120, R100, 0x2, R110.reuse ;  /* 0x0000000264787825 */ /* 0x100fe200078e026e */
[C---:B------:R-:W-:Y:S01]  /*1b80*/  ISETP.GT.AND P0, PT, R153.reuse, 0x18, PT ;  /* 0x000000189900780c */ /* 0x040fe20003f04270 */
[----:B------:R1:W3:Y:S01]  /*1b90*/  @P2 LDG.E.U16 R173, [R116.64] ;  /* 0x0000000474ad2981 */ /* 0x0002e2000c1e1500 */
[----:B------:R-:W-:Y:S01]  /*1ba0*/  ISETP.GT.AND P2, PT, R153, 0x1a, PT ;  /* 0x0000001a9900780c */ /* 0x000fe20003f44270 */
[----:B0-----:R-:W-:-:S02]  /*1bb0*/  IMAD.WIDE R122, R51, 0x2, R110 ;  /* 0x00000002337a7825 */ /* 0x001fc400078e026e */
[----:B------:R0:W3:Y:S02]  /*1bc0*/  @P3 LDG.E.U16 R175, [R120.64] ;  /* 0x0000000478af3981 */ /* 0x0000e4000c1e1500 */
[----:B------:R-:W-:Y:S01]  /*1bd0*/  IMAD.WIDE R114, R49, 0x2, R110 ;  /* 0x0000000231727825 */ /* 0x000fe200078e026e */
[C---:B------:R-:W-:Y:S01]  /*1be0*/  ISETP.GT.AND P3, PT, R153.reuse, 0x1b, PT ;  /* 0x0000001b9900780c */ /* 0x040fe20003f64270 */
[----:B------:R0:W3:Y:S01]  /*1bf0*/  @P4 LDG.E.U16 R177, [R122.64] ;  /* 0x000000047ab14981 */ /* 0x0000e2000c1e1500 */
[----:B------:R-:W-:-:S03]  /*1c00*/  ISETP.GT.AND P4, PT, R153, 0x1c, PT ;  /* 0x0000001c9900780c */ /* 0x000fc60003f84270 */
[----:B------:R0:W3:Y:S01]  /*1c10*/  @P1 LDG.E.U16 R181, [R114.64] ;  /* 0x0000000472b51981 */ /* 0x0000e2000c1e1500 */
[----:B------:R-:W-:Y:S01]  /*1c20*/  ISETP.GT.AND P1, PT, R153, 0x1e, PT ;  /* 0x0000001e9900780c */ /* 0x000fe20003f24270 */
[----:B-1----:R-:W-:Y:S01]  /*1c30*/  IMAD.WIDE R112, R50, 0x2, R110 ;  /* 0x0000000232707825 */ /* 0x002fe200078e026e */
[----:B------:R-:W-:Y:S02]  /*1c40*/  PRMT R179, RZ, 0x7610, R179 ;  /* 0x00007610ffb37816 */ /* 0x000fe400000000b3 */
[----:B------:R-:W-:Y:S01]  /*1c50*/  PRMT R183, RZ, 0x7610, R183 ;  /* 0x00007610ffb77816 */ /* 0x000fe200000000b7 */
[----:B------:R-:W-:Y:S01]  /*1c60*/  IMAD.WIDE R116, R48, 0x2, R110 ;  /* 0x0000000230747825 */ /* 0x000fe200078e026e */
[----:B------:R-:W-:Y:S02]  /*1c70*/  PRMT R185, RZ, 0x7610, R185 ;  /* 0x00007610ffb97816 */ /* 0x000fe400000000b9 */
[----:B------:R-:W-:Y:S01]  /*1c80*/  PRMT R187, RZ, 0x7610, R187 ;  /* 0x00007610ffbb7816 */ /* 0x000fe200000000bb */
[----:B------:R1:W3:Y:S01]  /*1c90*/  @P0 LDG.E.U16 R179, [R112.64] ;  /* 0x0000000470b30981 */ /* 0x0002e2000c1e1500 */
[----:B------:R-:W-:Y:S01]  /*1ca0*/  PRMT R191, RZ, 0x7610, R191 ;  /* 0x00007610ffbf7816 */ /* 0x000fe200000000bf */
[--C-:B0-----:R-:W-:Y:S01]  /*1cb0*/  IMAD.WIDE R120, R47, 0x2, R110.reuse ;  /* 0x000000022f787825 */ /* 0x101fe200078e026e */
[C---:B------:R-:W-:Y:S01]  /*1cc0*/  ISETP.GT.AND P0, PT, R153.reuse, 0x1d, PT ;  /* 0x0000001d9900780c */ /* 0x040fe20003f04270 */
[----:B------:R0:W4:Y:S01]  /*1cd0*/  @P2 LDG.E.U16 R183, [R116.64] ;  /* 0x0000000474b72981 */ /* 0x000122000c1e1500 */
[----:B------:R-:W-:Y:S01]  /*1ce0*/  ISETP.GT.AND P2, PT, R153, 0x1f, PT ;  /* 0x0000001f9900780c */ /* 0x000fe20003f44270 */
[----:B------:R-:W-:-:S02]  /*1cf0*/  IMAD.WIDE R122, R46, 0x2, R110 ;  /* 0x000000022e7a7825 */ /* 0x000fc400078e026e */
[----:B------:R0:W4:Y:S02]  /*1d00*/  @P3 LDG.E.U16 R185, [R120.64] ;  /* 0x0000000478b93981 */ /* 0x000124000c1e1500 */
[----:B------:R-:W-:Y:S01]  /*1d10*/  IMAD.WIDE R114, R44, 0x2, R110 ;  /* 0x000000022c727825 */ /* 0x000fe200078e026e */
[C---:B------:R-:W-:Y:S01]  /*1d20*/  ISETP.GT.AND P3, PT, R153.reuse, 0x20, PT ;  /* 0x000000209900780c */ /* 0x040fe20003f64270 */
[----:B------:R0:W4:Y:S01]  /*1d30*/  @P4 LDG.E.U16 R187, [R122.64] ;  /* 0x000000047abb4981 */ /* 0x000122000c1e1500 */
[----:B------:R-:W-:-:S03]  /*1d40*/  ISETP.GT.AND P4, PT, R153, 0x21, PT ;  /* 0x000000219900780c */ /* 0x000fc60003f84270 */
[----:B------:R0:W4:Y:S01]  /*1d50*/  @P1 LDG.E.U16 R191, [R114.64] ;  /* 0x0000000472bf1981 */ /* 0x000122000c1e1500 */
[----:B------:R-:W-:Y:S01]  /*1d60*/  ISETP.GT.AND P1, PT, R153, 0x23, PT ;  /* 0x000000239900780c */ /* 0x000fe20003f24270 */
[----:B-1----:R-:W-:Y:S01]  /*1d70*/  IMAD.WIDE R112, R45, 0x2, R110 ;  /* 0x000000022d707825 */ /* 0x002fe200078e026e */
[----:B------:R-:W-:Y:S02]  /*1d80*/  PRMT R189, RZ, 0x7610, R189 ;  /* 0x00007610ffbd7816 */ /* 0x000fe400000000bd */
[----:B------:R-:W-:Y:S01]  /*1d90*/  PRMT R193, RZ, 0x7610, R193 ;  /* 0x00007610ffc17816 */ /* 0x000fe200000000c1 */
[----:B0-----:R-:W-:Y:S01]  /*1da0*/  IMAD.WIDE R116, R43, 0x2, R110 ;  /* 0x000000022b747825 */ /* 0x001fe200078e026e */
[----:B------:R-:W-:Y:S02]  /*1db0*/  PRMT R195, RZ, 0x7610, R195 ;  /* 0x00007610ffc37816 */ /* 0x000fe400000000c3 */
[----:B------:R-:W-:Y:S01]  /*1dc0*/  PRMT R197, RZ, 0x7610, R197 ;  /* 0x00007610ffc57816 */ /* 0x000fe200000000c5 */
[----:B------:R0:W4:Y:S01]  /*1dd0*/  @P0 LDG.E.U16 R189, [R112.64] ;  /* 0x0000000470bd0981 */ /* 0x000122000c1e1500 */
[----:B------:R-:W-:Y:S01]  /*1de0*/  PRMT R209, RZ, 0x7610, R209 ;  /* 0x00007610ffd17816 */ /* 0x000fe200000000d1 */
[--C-:B------:R-:W-:Y:S01]  /*1df0*/  IMAD.WIDE R120, R42, 0x2, R110.reuse ;  /* 0x000000022a787825 */ /* 0x100fe200078e026e */
[C---:B------:R-:W-:Y:S01]  /*1e00*/  ISETP.GT.AND P0, PT, R153.reuse, 0x22, PT ;  /* 0x000000229900780c */ /* 0x040fe20003f04270 */
[----:B------:R1:W4:Y:S01]  /*1e10*/  @P2 LDG.E.U16 R193, [R116.64] ;  /* 0x0000000474c12981 */ /* 0x000322000c1e1500 */
[----:B------:R-:W-:Y:S01]  /*1e20*/  ISETP.GT.AND P2, PT, R153, 0x24, PT ;  /* 0x000000249900780c */ /* 0x000fe20003f44270 */
[----:B------:R-:W-:-:S02]  /*1e30*/  IMAD.WIDE R122, R41, 0x2, R110 ;  /* 0x00000002297a7825 */ /* 0x000fc400078e026e */
[----:B------:R0:W4:Y:S02]  /*1e40*/  @P3 LDG.E.U16 R195, [R120.64] ;  /* 0x0000000478c33981 */ /* 0x000124000c1e1500 */
[----:B------:R-:W-:Y:S01]  /*1e50*/  IMAD.WIDE R114, R39, 0x2, R110 ;  /* 0x0000000227727825 */ /* 0x000fe200078e026e */
[C---:B------:R-:W-:Y:S01]  /*1e60*/  ISETP.GT.AND P3, PT, R153.reuse, 0x25, PT ;  /* 0x000000259900780c */ /* 0x040fe20003f64270 */
[----:B------:R1:W5:Y:S01]  /*1e70*/  @P4 LDG.E.U16 R197, [R122.64] ;  /* 0x000000047ac54981 */ /* 0x000362000c1e1500 */
[----:B------:R-:W-:-:S03]  /*1e80*/  ISETP.GT.AND P4, PT, R153, 0x26, PT ;  /* 0x000000269900780c */ /* 0x000fc60003f84270 */
[----:B------:R1:W5:Y:S01]  /*1e90*/  @P1 LDG.E.U16 R209, [R114.64] ;  /* 0x0000000472d11981 */ /* 0x000362000c1e1500 */
[----:B------:R-:W-:Y:S01]  /*1ea0*/  ISETP.GT.AND P1, PT, R153, 0x28, PT ;  /* 0x000000289900780c */ /* 0x000fe20003f24270 */
[----:B0-----:R-:W-:Y:S01]  /*1eb0*/  IMAD.WIDE R112, R40, 0x2, R110 ;  /* 0x0000000228707825 */ /* 0x001fe200078e026e */
[----:B------:R-:W-:Y:S02]  /*1ec0*/  PRMT R205, RZ, 0x7610, R205 ;  /* 0x00007610ffcd7816 */ /* 0x000fe400000000cd */
[----:B------:R-:W-:Y:S01]  /*1ed0*/  PRMT R207, RZ, 0x7610, R207 ;  /* 0x00007610ffcf7816 */ /* 0x000fe200000000cf */
[----:B-1----:R-:W-:Y:S01]  /*1ee0*/  IMAD.WIDE R116, R38, 0x2, R110 ;  /* 0x0000000226747825 */ /* 0x002fe200078e026e */
[----:B------:R-:W-:Y:S02]  /*1ef0*/  PRMT R203, RZ, 0x7610, R203 ;  /* 0x00007610ffcb7816 */ /* 0x000fe400000000cb */
[----:B------:R-:W-:Y:S01]  /*1f00*/  PRMT R201, RZ, 0x7610, R201 ;  /* 0x00007610ffc97816 */ /* 0x000fe200000000c9 */
[----:B------:R0:W5:Y:S01]  /*1f10*/  @P0 LDG.E.U16 R205, [R112.64] ;  /* 0x0000000470cd0981 */ /* 0x000162000c1e1500 */
[----:B------:R-:W-:Y:S01]  /*1f20*/  PRMT R211, RZ, 0x7610, R211 ;  /* 0x00007610ffd37816 */ /* 0x000fe200000000d3 */
[--C-:B------:R-:W-:Y:S01]  /*1f30*/  IMAD.WIDE R120, R37, 0x2, R110.reuse ;  /* 0x0000000225787825 */ /* 0x100fe200078e026e */
[C---:B------:R-:W-:Y:S01]  /*1f40*/  ISETP.GT.AND P0, PT, R153.reuse, 0x27, PT ;  /* 0x000000279900780c */ /* 0x040fe20003f04270 */
[----:B------:R1:W5:Y:S01]  /*1f50*/  @P2 LDG.E.U16 R207, [R116.64] ;  /* 0x0000000474cf2981 */ /* 0x000362000c1e1500 */
[----:B------:R-:W-:Y:S01]  /*1f60*/  ISETP.GT.AND P2, PT, R153, 0x29, PT ;  /* 0x000000299900780c */ /* 0x000fe20003f44270 */
[----:B------:R-:W-:-:S02]  /*1f70*/  IMAD.WIDE R122, R36, 0x2, R110 ;  /* 0x00000002247a7825 */ /* 0x000fc400078e026e */
[----:B------:R0:W5:Y:S02]  /*1f80*/  @P3 LDG.E.U16 R203, [R120.64] ;  /* 0x0000000478cb3981 */ /* 0x000164000c1e1500 */
        /* <DEDUP_REMOVED lines=34> */
[----:B------:R-:W-:-:S02]  /*21b0*/  IMAD.WIDE R120, R27, 0x2, R110 ;  /* 0x000000021b787825 */ /* 0x000fc400078e026e */
[----:B------:R1:W5:Y:S01]  /*21c0*/  @P2 LDG.E.U16 R223, [R116.64] ;  /* 0x0000000474df2981 */ /* 0x000362000c1e1500 */
[----:B------:R-:W-:Y:S01]  /*21d0*/  ISETP.GT.AND P2, PT, R153, 0x32, PT ;  /* 0x000000329900780c */ /* 0x000fe20003f44270 */
[--C-:B------:R-:W-:Y:S02]  /*21e0*/  IMAD.WIDE R122, R26, 0x2, R110.reuse ;  /* 0x000000021a7a7825 */ /* 0x100fe400078e026e */
[----:B------:R1:W5:Y:S02]  /*21f0*/  @P3 LDG.E.U16 R221, [R120.64] ;  /* 0x0000000478dd3981 */ /* 0x000364000c1e1500 */
[----:B0-----:R-:W-:Y:S01]  /*2200*/  IMAD.WIDE R112, R25, 0x2, R110 ;  /* 0x0000000219707825 */ /* 0x001fe200078e026e */
[C---:B------:R-:W-:Y:S01]  /*2210*/  ISETP.GT.AND P3, PT, R153.reuse, 0x33, PT ;  /* 0x000000339900780c */ /* 0x040fe20003f64270 */
[----:B------:R0:W5:Y:S01]  /*2220*/  @P4 LDG.E.U16 R229, [R122.64] ;  /* 0x000000047ae54981 */ /* 0x000162000c1e1500 */
[----:B------:R-:W-:-:S03]  /*2230*/  ISETP.GT.AND P4, PT, R153, 0x38, PT ;  /* 0x000000389900780c */ /* 0x000fc60003f84270 */
[----:B------:R0:W5:Y:S01]  /*2240*/  @P1 LDG.E.U16 R235, [R112.64] ;  /* 0x0000000470eb1981 */ /* 0x000162000c1e1500 */
[----:B------:R-:W-:Y:S01]  /*2250*/  ISETP.GT.AND P1, PT, R153, 0x34, PT ;  /* 0x000000349900780c */ /* 0x000fe20003f24270 */
[----:B------:R-:W-:Y:S01]  /*2260*/  IMAD.WIDE R114, R24, 0x2, R110 ;  /* 0x0000000218727825 */ /* 0x000fe200078e026e */
[----:B------:R-:W-:Y:S02]  /*2270*/  PRMT R233, RZ, 0x7610, R233 ;  /* 0x00007610ffe97816 */ /* 0x000fe400000000e9 */
[----:B------:R-:W-:Y:S01]  /*2280*/  PRMT R231, RZ, 0x7610, R231 ;  /* 0x00007610ffe77816 */ /* 0x000fe200000000e7 */
[----:B-1----:R-:W-:Y:S01]  /*2290*/  IMAD.WIDE R116, R23, 0x2, R110 ;  /* 0x0000000217747825 */ /* 0x002fe200078e026e */
[----:B------:R-:W-:Y:S02]  /*22a0*/  PRMT R237, RZ, 0x7610, R237 ;  /* 0x00007610ffed7816 */ /* 0x000fe400000000ed */
[----:B------:R1:W5:Y:S01]  /*22b0*/  @P2 LDG.E.U16 R233, [R114.64] ;  /* 0x0000000472e92981 */ /* 0x000362000c1e1500 */
[----:B------:R-:W-:Y:S01]  /*22c0*/  PRMT R241, RZ, 0x7610, R241 ;  /* 0x00007610fff17816 */ /* 0x000fe200000000f1 */
[--C-:B------:R-:W-:Y:S01]  /*22d0*/  IMAD.WIDE R120, R18, 0x2, R110.reuse ;  /* 0x0000000212787825 */ /* 0x100fe200078e026e */
[C---:B------:R-:W-:Y:S01]  /*22e0*/  ISETP.GT.AND P2, PT, R153.reuse, 0x35, PT ;  /* 0x000000359900780c */ /* 0x040fe20003f44270 */
[----:B------:R1:W5:Y:S02]  /*22f0*/  @P3 LDG.E.U16 R231, [R116.64] ;  /* 0x0000000474e73981 */ /* 0x000364000c1e1500 */
[----:B0-----:R-:W-:Y:S01]  /*2300*/  IMAD.WIDE R112, R22, 0x2, R110 ;  /* 0x0000000216707825 */ /* 0x001fe200078e026e */
[C---:B------:R-:W-:Y:S01]  /*2310*/  ISETP.GT.AND P0, PT, R153.reuse, RZ, PT ;  /* 0x000000ff9900720c */ /* 0x040fe20003f04270 */
[----:B------:R0:W5:Y:S01]  /*2320*/  @P4 LDG.E.U16 R237, [R120.64] ;  /* 0x0000000478ed4981 */ /* 0x000162000c1e1500 */
[----:B------:R-:W-:-:S02]  /*2330*/  ISETP.GT.AND P3, PT, R153, 0x36, PT ;  /* 0x000000369900780c */ /* 0x000fc40003f64270 */
[C---:B------:R-:W-:Y:S01]  /*2340*/  ISETP.GT.AND P4, PT, R153.reuse, 0x39, PT ;  /* 0x000000399900780c */ /* 0x040fe20003f84270 */
[----:B------:R0:W5:Y:S01]  /*2350*/  @P1 LDG.E.U16 R241, [R112.64] ;  /* 0x0000000470f11981 */ /* 0x000162000c1e1500 */
[----:B------:R-:W-:Y:S01]  /*2360*/  ISETP.GT.AND P1, PT, R153, 0x3b, PT ;  /* 0x0000003b9900780c */ /* 0x000fe20003f24270 */
[----:B-1----:R-:W-:Y:S01]  /*2370*/  IMAD.WIDE R114, R21, 0x2, R110 ;  /* 0x0000000215727825 */ /* 0x002fe200078e026e */
[----:B------:R-:W-:Y:S02]  /*2380*/  PRMT R243, RZ, 0x7610, R243 ;  /* 0x00007610fff37816 */ /* 0x000fe400000000f3 */
[----:B------:R-:W-:Y:S01]  /*2390*/  PRMT R239, RZ, 0x7610, R239 ;  /* 0x00007610ffef7816 */ /* 0x000fe200000000ef */
[----:B------:R-:W-:Y:S01]  /*23a0*/  IMAD.WIDE R116, R20, 0x2, R110 ;  /* 0x0000000214747825 */ /* 0x000fe200078e026e */
[----:B------:R-:W-:Y:S02]  /*23b0*/  PRMT R245, RZ, 0x7610, R245 ;  /* 0x00007610fff57816 */ /* 0x000fe400000000f5 */
[----:B------:R-:W-:Y:S01]  /*23c0*/  PRMT R249, RZ, 0x7610, R249 ;  /* 0x00007610fff97816 */ /* 0x000fe200000000f9 */
[----:B------:R1:W5:Y:S01]  /*23d0*/  @P2 LDG.E.U16 R243, [R114.64] ;  /* 0x0000000472f32981 */ /* 0x000362000c1e1500 */
[----:B------:R-:W-:Y:S01]  /*23e0*/  PRMT R58, RZ, 0x7610, R58 ;  /* 0x00007610ff3a7816 */ /* 0x000fe2000000003a */
[----:B0-----:R-:W-:Y:S01]  /*23f0*/  IMAD.WIDE R120, R17, 0x2, R110 ;  /* 0x0000000211787825 */ /* 0x001fe200078e026e */
[----:B------:R-:W-:Y:S01]  /*2400*/  ISETP.GT.AND P5, PT, R153, 0x3a, PT ;  /* 0x0000003a9900780c */ /* 0x000fe20003fa4270 */
[----:B------:R-:W5:Y:S01]  /*2410*/  @P0 LDG.E.U16 R239, [R110.64] ;  /* 0x000000046eef0981 */ /* 0x000f62000c1e1500 */
[----:B------:R-:W-:-:S03]  /*2420*/  PRMT R251, RZ, 0x7610, R251 ;  /* 0x00007610fffb7816 */ /* 0x000fc600000000fb */
[----:B------:R0:W5:Y:S01]  /*2430*/  @P3 LDG.E.U16 R245, [R116.64] ;  /* 0x0000000474f53981 */ /* 0x000162000c1e1500 */
[--C-:B-1----:R-:W-:Y:S01]  /*2440*/  IMAD.WIDE R114, R15, 0x2, R110.reuse ;  /* 0x000000020f727825 */ /* 0x102fe200078e026e */
[C---:B------:R-:W-:Y:S02]  /*2450*/  ISETP.GT.AND P0, PT, R153.reuse, 0x37, PT ;  /* 0x000000379900780c */ /* 0x040fe40003f04270 */
[----:B------:R1:W5:Y:S01]  /*2460*/  @P4 LDG.E.U16 R249, [R120.64] ;  /* 0x0000000478f94981 */ /* 0x000362000c1e1500 */
[C---:B------:R-:W-:Y:S02]  /*2470*/  ISETP.GT.AND P2, PT, R153.reuse, 0x3c, PT ;  /* 0x0000003c9900780c */ /* 0x040fe40003f44270 */
[C---:B------:R-:W-:Y:S01]  /*2480*/  ISETP.GT.AND P3, PT, R153.reuse, 0x3d, PT ;  /* 0x0000003d9900780c */ /* 0x040fe20003f64270 */
[----:B------:R0:W5:Y:S01]  /*2490*/  @P1 LDG.E.U16 R58, [R114.64] ;  /* 0x00000004723a1981 */ /* 0x000162000c1e1500 */
[C---:B------:R-:W-:Y:S02]  /*24a0*/  ISETP.GT.AND P4, PT, R153.reuse, 0x3e, PT ;  /* 0x0000003e9900780c */ /* 0x040fe40003f84270 */
[----:B------:R-:W-:Y:S01]  /*24b0*/  ISETP.GT.AND P1, PT, R153, 0x3f, PT ;  /* 0x0000003f9900780c */ /* 0x000fe20003f24270 */
[----:B------:R-:W-:Y:S01]  /*24c0*/  IMAD.WIDE R122, R16, 0x2, R110 ;  /* 0x00000002107a7825 */ /* 0x000fe200078e026e */
[----:B------:R-:W-:-:S02]  /*24d0*/  PRMT R247, RZ, 0x7610, R247 ;  /* 0x00007610fff77816 */ /* 0x000fc400000000f7 */
[----:B------:R-:W-:Y:S01]  /*24e0*/  PRMT R60, RZ, 0x7610, R60 ;  /* 0x00007610ff3c7816 */ /* 0x000fe2000000003c */
[----:B------:R-:W-:Y:S01]  /*24f0*/  IMAD.WIDE R112, R19, 0x2, R110 ;  /* 0x0000000213707825 */ /* 0x000fe200078e026e */
[----:B------:R1:W5:Y:S01]  /*2500*/  @P5 LDG.E.U16 R251, [R122.64] ;  /* 0x000000047afb5981 */ /* 0x000362000c1e1500 */
[----:B------:R-:W-:Y:S02]  /*2510*/  PRMT R62, RZ, 0x7610, R62 ;  /* 0x00007610ff3e7816 */ /* 0x000fe4000000003e */
[----:B0-----:R-:W-:Y:S01]  /*2520*/  IMAD.MOV.U32 R115, RZ, RZ, R199 ;  /* 0x000000ffff737224 */ /* 0x001fe200078e00c7 */
[----:B------:R-:W-:Y:S01]  /*2530*/  PRMT R68, RZ, 0x7610, R68 ;  /* 0x00007610ff447816 */ /* 0x000fe20000000044 */
[----:B------:R-:W-:Y:S01]  /*2540*/  IMAD.WIDE R116, R14, 0x2, R110 ;  /* 0x000000020e747825 */ /* 0x000fe200078e026e */
[----:B------:R-:W-:Y:S01]  /*2550*/  PRMT R199, RZ, 0x7610, R199 ;  /* 0x00007610ffc77816 */ /* 0x000fe200000000c7 */
[----:B------:R0:W5:Y:S02]  /*2560*/  @P0 LDG.E.U16 R247, [R112.64] ;  /* 0x0000000470f70981 */ /* 0x000164000c1e1500 */
[----:B------:R-:W-:-:S02]  /*2570*/  IMAD.WIDE R124, R12, 0x2, R110 ;  /* 0x000000020c7c7825 */ /* 0x000fc400078e026e */
[----:B------:R0:W5:Y:S02]  /*2580*/  @P2 LDG.E.U16 R60, [R116.64] ;  /* 0x00000004743c2981 */ /* 0x000164000c1e1500 */
[--C-:B-1----:R-:W-:Y:S02]  /*2590*/  IMAD.WIDE R122, R13, 0x2, R110.reuse ;  /* 0x000000020d7a7825 */ /* 0x102fe400078e026e */
[----:B------:R1:W5:Y:S02]  /*25a0*/  @P4 LDG.E.U16 R68, [R124.64] ;  /* 0x000000047c444981 */ /* 0x000364000c1e1500 */
[----:B------:R-:W-:Y:S02]  /*25b0*/  IMAD.WIDE R120, R11, 0x2, R110 ;  /* 0x000000020b787825 */ /* 0x000fe400078e026e */
[----:B------:R0:W5:Y:S04]  /*25c0*/  @P3 LDG.E.U16 R62, [R122.64] ;  /* 0x000000047a3e3981 */ /* 0x000168000c1e1500 */
[----:B------:R1:W5:Y:S04]  /*25d0*/  @P1 LDG.E.U16 R199, [R120.64] ;  /* 0x0000000478c71981 */ /* 0x000368000c1e1500 */
[----:B------:R-:W-:Y:S01]  /*25e0*/  BAR.SYNC.DEFER_BLOCKING 0x0 ;  /* 0x0000000000007b1d */ /* 0x000fe20000010000 */
[----:B------:R-:W-:Y:S01]  /*25f0*/  ISETP.GE.AND P0, PT, R4, R153, PT ;  /* 0x000000990400720c */ /* 0x000fe20003f06270 */
[----:B0-----:R-:W-:-:S02]  /*2600*/  IMAD.MOV.U32 R116, RZ, RZ, R56 ;  /* 0x000000ffff747224 */ /* 0x001fc400078e0038 */
[----:B------:R-:W-:Y:S02]  /*2610*/  IMAD.MOV.U32 R117, RZ, RZ, R127 ;  /* 0x000000ffff757224 */ /* 0x000fe400078e007f */
[----:B------:R-:W-:Y:S02]  /*2620*/  IMAD.MOV.U32 R112, RZ, RZ, R164 ;  /* 0x000000ffff707224 */ /* 0x000fe400078e00a4 */
[----:B------:R-:W-:Y:S01]  /*2630*/  IMAD.MOV.U32 R113, RZ, RZ, R165 ;  /* 0x000000ffff717224 */ /* 0x000fe200078e00a5 */
[----:B------:R-:W-:Y:S01]  /*2640*/  PRMT R56, RZ, 0x7610, R56 ;  /* 0x00007610ff387816 */ /* 0x000fe20000000038 */
[----:B------:R-:W-:Y:S01]  /*2650*/  IMAD.MOV.U32 R114, RZ, RZ, R198 ;  /* 0x000000ffff727224 */ /* 0x000fe200078e00c6 */
[----:B------:R-:W-:Y:S01]  /*2660*/  PRMT R82, RZ, 0x7610, R82 ;  /* 0x00007610ff527816 */ /* 0x000fe20000000052 */
[----:B------:R-:W-:Y:S01]  /*2670*/  IMAD.WIDE R122, R151, 0x2, R116 ;  /* 0x00000002977a7825 */ /* 0x000fe200078e0274 */
[----:B------:R-:W-:-:S03]  /*2680*/  PRMT R76, RZ, 0x7610, R76 ;  /* 0x00007610ff4c7816 */ /* 0x000fc6000000004c */
[----:B------:R-:W-:-:S04]  /*2690*/  IMAD.WIDE R126, R151, 0x2, R112 ;  /* 0x00000002977e7825 */ /* 0x000fc800078e0270 */
[----:B-1----:R-:W-:Y:S01]  /*26a0*/  IMAD.WIDE R124, R151, 0x2, R114 ;  /* 0x00000002977c7825 */ /* 0x002fe200078e0272 */
[----:B------:R0:W5:Y:S03]  /*26b0*/  @!P0 LDG.E.U16 R56, [R122.64] ;  /* 0x000000047a388981 */ /* 0x000166000c1e1500 */
[----:B------:R-:W-:Y:S02]  /*26c0*/  IMAD.MOV.U32 R120, RZ, RZ, R158 ;  /* 0x000000ffff787224 */ /* 0x000fe400078e009e */
[----:B------:R-:W-:Y:S01]  /*26d0*/  IMAD.MOV.U32 R121, RZ, RZ, R159 ;  /* 0x000000ffff797224 */ /* 0x000fe200078e009f */
[----:B------:R1:W5:Y:S01]  /*26e0*/  @!P0 LDG.E.U16 R82, [R126.64] ;  /* 0x000000047e528981 */ /* 0x000362000c1e1500 */
[----:B------:R-:W-:-:S03]  /*26f0*/  PRMT R96, RZ, 0x7610, R96 ;  /* 0x00007610ff607816 */ /* 0x000fc60000000060 */
[----:B------:R1:W5:Y:S01]  /*2700*/  @!P0 LDG.E.U16 R76, [R124.64] ;  /* 0x000000047c4c8981 */ /* 0x000362000c1e1500 */
[----:B0-----:R-:W-:Y:S02]  /*2710*/  IMAD.MOV.U32 R122, RZ, RZ, R52 ;  /* 0x000000ffff7a7224 */ /* 0x001fe400078e0034 */
[----:B------:R-:W-:Y:S02]  /*2720*/  IMAD.MOV.U32 R123, RZ, RZ, R157 ;  /* 0x000000ffff7b7224 */ /* 0x000fe400078e009d */
[----:B-1----:R-:W-:Y:S02]  /*2730*/  IMAD.MOV.U32 R126, RZ, RZ, R160 ;  /* 0x000000ffff7e7224 */ /* 0x002fe400078e00a0 */
[----:B------:R-:W-:Y:S02]  /*2740*/  IMAD.MOV.U32 R127, RZ, RZ, R161 ;  /* 0x000000ffff7f7224 */ /* 0x000fe400078e00a1 */
[----:B------:R-:W-:Y:S02]  /*2750*/  IMAD.MOV.U32 R124, RZ, RZ, R54 ;  /* 0x000000ffff7c7224 */ /* 0x000fe400078e0036 */
[----:B------:R-:W-:Y:S01]  /*2760*/  IMAD.MOV.U32 R125, RZ, RZ, R163 ;  /* 0x000000ffff7d7224 */ /* 0x000fe200078e00a3 */
[----:B------:R-:W-:Y:S01]  /*2770*/  PRMT R78, RZ, 0x7610, R78 ;  /* 0x00007610ff4e7816 */ /* 0x000fe2000000004e */
[----:B------:R-:W-:Y:S01]  /*2780*/  IMAD.WIDE R156, R151, 0x2, R122 ;  /* 0x00000002979c7825 */ /* 0x000fe200078e027a */
[----:B------:R-:W-:-:S02]  /*2790*/  PRMT R98, RZ, 0x7610, R98 ;  /* 0x00007610ff627816 */ /* 0x000fc40000000062 */
[----:B------:R-:W-:Y:S01]  /*27a0*/  PRMT R80, RZ, 0x7610, R80 ;  /* 0x00007610ff507816 */ /* 0x000fe20000000050 */
[C---:B------:R-:W-:Y:S01]  /*27b0*/  IMAD.WIDE R158, R151.reuse, 0x2, R126 ;  /* 0x00000002979e7825 */ /* 0x040fe200078e027e */
[----:B------:R-:W-:Y:S01]  /*27c0*/  PRMT R152, RZ, 0x7610, R152 ;  /* 0x00007610ff987816 */ /* 0x000fe20000000098 */
[----:B------:R-:W5:Y:S02]  /*27d0*/  @!P0 LDG.E.U16 R96, [R156.64] ;  /* 0x000000049c608981 */ /* 0x000f64000c1e1500 */
[C---:B------:R-:W-:Y:S02]  /*27e0*/  IMAD.WIDE R160, R151.reuse, 0x2, R120 ;  /* 0x0000000297a07825 */ /* 0x040fe400078e0278 */
[----:B------:R-:W5:Y:S02]  /*27f0*/  @!P0 LDG.E.U16 R78, [R158.64] ;  /* 0x000000049e4e8981 */ /* 0x000f64000c1e1500 */
[C---:B------:R-:W-:Y:S02]  /*2800*/  IMAD.WIDE R162, R151.reuse, 0x2, R124 ;  /* 0x0000000297a27825 */ /* 0x040fe400078e027c */
[----:B------:R-:W5:Y:S02]  /*2810*/  @!P0 LDG.E.U16 R98, [R160.64] ;  /* 0x00000004a0628981 */ /* 0x000f64000c1e1500 */
[----:B------:R-:W-:-:S02]  /*2820*/  IMAD.WIDE R164, R151, 0x2, R118 ;  /* 0x0000000297a47825 */ /* 0x000fc400078e0276 */
[----:B------:R-:W5:Y:S04]  /*2830*/  @!P0 LDG.E.U16 R80, [R162.64] ;  /* 0x00000004a2508981 */ /* 0x000f68000c1e1500 */
[----:B------:R-:W5:Y:S04]  /*2840*/  @!P0 LDG.E.U16 R152, [R164.64] ;  /* 0x00000004a4988981 */ /* 0x000f68000c1e1500 */
[----:B--2---:R-:W-:Y:S04]  /*2850*/  STS.U16 [R8+0x800], R71 ;  /* 0x0008004708007388 */ /* 0x004fe80000000400 */
[----:B------:R-:W-:Y:S04]  /*2860*/  STS.U16 [R8+0x1000], R99 ;  /* 0x0010006308007388 */ /* 0x000fe80000000400 */
[----:B---3--:R-:W-:Y:S04]  /*2870*/  STS.U16 [R8+0x1800], R179 ;  /* 0x001800b308007388 */ /* 0x008fe80000000400 */
[----:B----4-:R-:W-:Y:S04]  /*2880*/  STS.U16 [R8+0x2000], R195 ;  /* 0x002000c308007388 */ /* 0x010fe80000000400 */
[----:B-----5:R-:W-:Y:S04]  /*2890*/  STS.U16 [R8+0x2800], R211 ;  /* 0x002800d308007388 */ /* 0x020fe80000000400 */
[----:B------:R-:W-:Y:S04]  /*28a0*/  STS.U16 [R8+0x3000], R229 ;  /* 0x003000e508007388 */ /* 0x000fe80000000400 */
[----:B------:R-:W-:Y:S04]  /*28b0*/  STS.U16 [R8+0x3800], R237 ;  /* 0x003800ed08007388 */ /* 0x000fe80000000400 */
[----:B------:R-:W-:Y:S04]  /*28c0*/  STS.U16 [R8], R239 ;  /* 0x000000ef08007388 */ /* 0x000fe80000000400 */
[----:B------:R-:W-:Y:S04]  /*28d0*/  STS.U16 [R128+0x100], R53 ;  /* 0x0001003580007388 */ /* 0x000fe80000000400 */
        /* <DEDUP_REMOVED lines=63> */
[----:B------:R-:W-:Y:S06]  /*2cd0*/  BAR.SYNC.DEFER_BLOCKING 0x0 ;  /* 0x0000000000007b1d */ /* 0x000fec0000010000 */
[----:B------:R-:W-:Y:S04]  /*2ce0*/  LDSM.16.MT88.4 R68, [R7] ;  /* 0x000000000744783b */ /* 0x000fe80000004200 */
[----:B------:R-:W0:Y:S04]  /*2cf0*/  LDSM.16.M88.4 R52, [R6+0x4000] ;  /* 0x004000000634783b */ /* 0x000e280000000200 */
[----:B------:R-:W1:Y:S04]  /*2d00*/  LDSM.16.M88.4 R56, [R6+0x4400] ;  /* 0x004400000638783b */ /* 0x000e680000000200 */
[----:B------:R-:W2:Y:S04]  /*2d10*/  LDSM.16.MT88.4 R88, [R7+0x80] ;  /* 0x000080000758783b */ /* 0x000ea80000004200 */
[----:B------:R-:W3:Y:S04]  /*2d20*/  LDSM.16.MT88.4 R60, [R7+0x1000] ;  /* 0x00100000073c783b */ /* 0x000ee80000004200 */
[----:B------:R-:W-:Y:S04]  /*2d30*/  LDSM.16.MT88.4 R76, [R7+0x2000] ;  /* 0x00200000074c783b */ /* 0x000fe80000004200 */
[----:B------:R-:W-:Y:S04]  /*2d40*/  LDSM.16.M88.4 R80, [R148+0x4000] ;  /* 0x004000009450783b */ /* 0x000fe80000000200 */
[----:B------:R-:W-:Y:S01]  /*2d50*/  LDSM.16.MT88.4 R96, [R7+0x2080] ;  /* 0x002080000760783b */ /* 0x000fe20000004200 */
[C---:B0-----:R-:W-:Y:S08]  /*2d60*/  HMMA.16816.F32 R92, R68.reuse, R52, R92 ;  /* 0x00000034445c723c */ /* 0x041ff0000000185c */
[----:B-1----:R-:W-:Y:S01]  /*2d70*/  HMMA.16816.F32 R64, R68, R56, R64 ;  /* 0x000000384440723c */ /* 0x002fe20000001840 */
[----:B------:R-:W0:Y:S07]  /*2d80*/  LDSM.16.MT88.4 R68, [R7+0x1080] ;  /* 0x001080000744783b */ /* 0x000e2e0000004200 */
[C---:B--2---:R-:W-:Y:S08]  /*2d90*/  HMMA.16816.F32 R72, R88.reuse, R52, R72 ;  /* 0x000000345848723c */ /* 0x044ff00000001848 */
[----:B------:R-:W-:Y:S01]  /*2da0*/  HMMA.16816.F32 R84, R88, R56, R84 ;  /* 0x000000385854723c */ /* 0x000fe20000001854 */
[----:B------:R-:W1:Y:S07]  /*2db0*/  LDSM.16.M88.4 R88, [R148+0x4400] ;  /* 0x004400009458783b */ /* 0x000e6e0000000200 */
[C---:B---3--:R-:W-:Y:S08]  /*2dc0*/  HMMA.16816.F32 R92, R60.reuse, R54, R92 ;  /* 0x000000363c5c723c */ /* 0x048ff0000000185c */
[----:B------:R-:W-:Y:S08]  /*2dd0*/  HMMA.16816.F32 R64, R60, R58, R64 ;  /* 0x0000003a3c40723c */ /* 0x000ff00000001840 */
[C---:B0-----:R-:W-:Y:S01]  /*2de0*/  HMMA.16816.F32 R72, R68.reuse, R54, R72 ;  /* 0x000000364448723c */ /* 0x041fe20000001848 */
[----:B------:R-:W0:Y:S07]  /*2df0*/  LDSM.16.MT88.4 R52, [R7+0x3000] ;  /* 0x003000000734783b */ /* 0x000e2e0000004200 */
[----:B------:R-:W-:Y:S01]  /*2e00*/  HMMA.16816.F32 R68, R68, R58, R84 ;  /* 0x0000003a4444723c */ /* 0x000fe20000001854 */
[----:B------:R-:W2:Y:S07]  /*2e10*/  LDSM.16.MT88.4 R84, [R7+0x3080] ;  /* 0x003080000754783b */ /* 0x000eae0000004200 */
[C---:B------:R-:W-:Y:S08]  /*2e20*/  HMMA.16816.F32 R92, R76.reuse, R80, R92 ;  /* 0x000000504c5c723c */ /* 0x040ff0000000185c */
[----:B-1----:R-:W-:Y:S08]  /*2e30*/  HMMA.16816.F32 R64, R76, R88, R64 ;  /* 0x000000584c40723c */ /* 0x002ff00000001840 */
[C---:B------:R-:W-:Y:S08]  /*2e40*/  HMMA.16816.F32 R72, R96.reuse, R80, R72 ;  /* 0x000000506048723c */ /* 0x040ff00000001848 */
[----:B------:R-:W-:Y:S01]  /*2e50*/  HMMA.16816.F32 R68, R96, R88, R68 ;  /* 0x000000586044723c */ /* 0x000fe20000001844 */
[----:B------:R-:W-:-:S04]  /*2e60*/  IADD3 R150, R150, -0x1, RZ ;  /* 0xffffffff96967810 */ /* 0x000fc80007ffe0ff */
[----:B------:R-:W-:Y:S01]  /*2e70*/  ISETP.NE.U32.AND P0, PT, R150, RZ, PT ;  /* 0x000000ff9600720c */ /* 0x000fe20003f05070 */
[----:B------:R-:W-:Y:S02]  /*2e80*/  IMAD.WIDE R56, R9, 0x2, R116 ;  /* 0x0000000209387825 */ /* 0x000fe400078e0274 */
[----:B0-----:R-:W-:Y:S01]  /*2e90*/  HMMA.16816.F32 R92, R52, R82, R92 ;  /* 0x00000052345c723c */ /* 0x001fe2000000185c */
[----:B------:R-:W-:Y:S01]  /*2ea0*/  IADD3 R153, R153, -0x40, RZ ;  /* 0xffffffc099997810 */ /* 0x000fe20007ffe0ff */
[----:B------:R-:W-:-:S06]  /*2eb0*/  IMAD.WIDE R160, R9, 0x2, R126 ;  /* 0x0000000209a07825 */ /* 0x000fcc00078e027e */
[----:B------:R-:W-:Y:S01]  /*2ec0*/  HMMA.16816.F32 R64, R52, R90, R64 ;  /* 0x0000005a3440723c */ /* 0x000fe20000001840 */
[----:B------:R-:W-:-:S06]  /*2ed0*/  IMAD.WIDE R118, R9, 0x2, R118 ;  /* 0x0000000209767825 */ /* 0x000fcc00078e0276 */
[C---:B------:R-:W-:Y:S01]  /*2ee0*/  IMAD.WIDE R52, R9.reuse, 0x2, R122 ;  /* 0x0000000209347825 */ /* 0x040fe200078e027a */
[----:B--2---:R-:W-:Y:S03]  /*2ef0*/  HMMA.16816.F32 R72, R84, R82, R72 ;  /* 0x000000525448723c */ /* 0x004fe60000001848 */
[----:B------:R-:W-:-:S05]  /*2f00*/  IMAD.WIDE R54, R9, 0x2, R124 ;  /* 0x0000000209367825 */ /* 0x000fca00078e027c */
[----:B------:R-:W-:Y:S01]  /*2f10*/  HMMA.16816.F32 R84, R84, R90, R68 ;  /* 0x0000005a5454723c */ /* 0x000fe20000001844 */
[----:B------:R-:W-:-:S04]  /*2f20*/  IMAD.WIDE R158, R9, 0x2, R120 ;  /* 0x00000002099e7825 */ /* 0x000fc800078e0278 */
[----:B------:R-:W-:-:S04]  /*2f30*/  IMAD.WIDE R164, R9, 0x2, R112 ;  /* 0x0000000209a47825 */ /* 0x000fc800078e0270 */
[----:B------:R-:W-:Y:S02]  /*2f40*/  IMAD.MOV.U32 R157, RZ, RZ, R53 ;  /* 0x000000ffff9d7224 */ /* 0x000fe400078e0035 */
[----:B------:R-:W-:Y:S02]  /*2f50*/  IMAD.MOV.U32 R163, RZ, RZ, R55 ;  /* 0x000000ffffa37224 */ /* 0x000fe400078e0037 */
[----:B------:R-:W-:-:S04]  /*2f60*/  IMAD.WIDE R198, R9, 0x2, R114 ;  /* 0x0000000209c67825 */ /* 0x000fc800078e0272 */
[----:B------:R-:W-:-:S04]  /*2f70*/  IMAD.WIDE R110, R10, 0x2, R110 ;  /* 0x000000020a6e7825 */ /* 0x000fc800078e026e */
[----:B------:R-:W-:Y:S01]  /*2f80*/  IMAD.MOV.U32 R127, RZ, RZ, R57 ;  /* 0x000000ffff7f7224 */ /* 0x000fe200078e0039 */
[----:B------:R-:W-:Y:S01]  /*2f90*/  @!P0 CALL.REL.NOINC `(.L_x_1) ;  /* 0x0000001000008944 */ /* 0x000fe20003c00000 */
[----:B------:R-:W-:Y:S05]  /*2fa0*/  BRA `(.L_x_2) ;  /* 0xffffe62000007947 */ /* 0x000fea000383ffff */
.L_x_1:
[----:B------:R-:W-:-:S01]  /*2fb0*/  NOP ;  /* 0x0000000000007918 */ /* 0x000fc20000000000 */
[----:B------:R-:W-:Y:S02]  /*2fc0*/  F2FP.PACK_AB R87, R87, R86 ;  /* 0x000000565757723e */ /* 0x000fe400000000ff */
[----:B------:R-:W-:Y:S02]  /*2fd0*/  F2FP.PACK_AB R67, R67, R66 ;  /* 0x000000424343723e */ /* 0x000fe400000000ff */
[----:B------:R-:W-:Y:S02]  /*2fe0*/  F2FP.PACK_AB R85, R85, R84 ;  /* 0x000000545555723e */ /* 0x000fe400000000ff */
[----:B------:R-:W-:Y:S02]  /*2ff0*/  F2FP.PACK_AB R65, R65, R64 ;  /* 0x000000404141723e */ /* 0x000fe400000000ff */
[----:B------:R-:W-:Y:S02]  /*3000*/  F2FP.PACK_AB R86, R75, R74 ;  /* 0x0000004a4b56723e */ /* 0x000fe400000000ff */
[----:B------:R-:W-:-:S02]  /*3010*/  F2FP.PACK_AB R66, R95, R94 ;  /* 0x0000005e5f42723e */ /* 0x000fc400000000ff */
[----:B------:R-:W-:Y:S02]  /*3020*/  F2FP.PACK_AB R84, R73, R72 ;  /* 0x000000484954723e */ /* 0x000fe400000000ff */
[----:B------:R-:W-:Y:S02]  /*3030*/  F2FP.PACK_AB R64, R93, R92 ;  /* 0x0000005c5d40723e */ /* 0x000fe400000000ff */
.L_x_0:
[----:B------:R-:W-:Y:S01]  /*3040*/  BAR.SYNC.DEFER_BLOCKING 0x0 ;  /* 0x0000000000007b1d */ /* 0x000fe20000010000 */
[C---:B------:R-:W-:Y:S01]  /*3050*/  IMAD.SHL.U32 R4, R0.reuse, 0x8, RZ ;  /* 0x0000000800047824 */ /* 0x040fe200078e00ff */
[----:B------:R-:W-:Y:S01]  /*3060*/  SHF.R.S32.HI R9, RZ, 0x4, R0 ;  /* 0x00000004ff097819 */ /* 0x000fe20000011400 */
[C---:B------:R-:W-:Y:S01]  /*3070*/  IMAD.SHL.U32 R6, R0.reuse, 0x4, RZ ;  /* 0x0000000400067824 */ /* 0x040fe200078e00ff */
[C---:B------:R-:W-:Y:S01]  /*3080*/  LOP3.LUT R7, R0.reuse, 0xc, RZ, 0xc0, !PT ;  /* 0x0000000c00077812 */ /* 0x040fe200078ec0ff */
[----:B------:R-:W-:Y:S01]  /*3090*/  IMAD.SHL.U32 R8, R0, 0x20, RZ ;  /* 0x0000002000087824 */ /* 0x000fe200078e00ff */
[----:B------:R-:W-:Y:S02]  /*30a0*/  LOP3.LUT R5, R4, 0x78, RZ, 0xc0, !PT ;  /* 0x0000007804057812 */ /* 0x000fe400078ec0ff */
[----:B------:R-:W-:-:S02]  /*30b0*/  SGXT R0, R9, 0x1 ;  /* 0x000000010900781a */ /* 0x000fc40000000200 */
[----:B------:R-:W-:Y:S02]  /*30c0*/  LOP3.LUT R5, R5, 0x180, R6, 0xf8, !PT ;  /* 0x0000018005057812 */ /* 0x000fe400078ef806 */
[----:B------:R-:W-:Y:S02]  /*30d0*/  LOP3.LUT R8, R8, 0x60, RZ, 0xc0, !PT ;  /* 0x0000006008087812 */ /* 0x000fe400078ec0ff */
[----:B------:R-:W-:Y:S02]  /*30e0*/  LOP3.LUT R5, R5, 0x408, R0, 0x78, !PT ;  /* 0x0000040805057812 */ /* 0x000fe400078e7800 */
[----:B------:R-:W-:Y:S01]  /*30f0*/  LOP3.LUT R4, R4, 0x380, RZ, 0xc0, !PT ;  /* 0x0000038004047812 */ /* 0x000fe200078ec0ff */
[----:B------:R-:W-:Y:S01]  /*3100*/  IMAD R9, R7, 0x100, R8 ;  /* 0x0000010007097824 */ /* 0x000fe200078e0208 */
[----:B------:R-:W-:Y:S02]  /*3110*/  LOP3.LUT R6, R5, 0x10, RZ, 0x3c, !PT ;  /* 0x0000001005067812 */ /* 0x000fe400078e3cff */
[C---:B------:R-:W-:Y:S01]  /*3120*/  ISETP.GE.AND P0, PT, R3.reuse, c[0x0][0x178], PT ;  /* 0x00005e0003007a0c */ /* 0x040fe20003f06270 */
[----:B------:R-:W-:Y:S01]  /*3130*/  IMAD.IADD R4, R4, 0x1, R9 ;  /* 0x0000000104047824 */ /* 0x000fe200078e0209 */
[C---:B------:R-:W-:Y:S01]  /*3140*/  IADD3 R0, R2.reuse, 0x2, RZ ;  /* 0x0000000202007810 */ /* 0x040fe20007ffe0ff */
[----:B------:R-:W-:Y:S01]  /*3150*/  IMAD R3, R3, c[0x0][0x194], RZ ;  /* 0x0000650003037a24 */ /* 0x000fe200078e02ff */
[----:B------:R-:W-:Y:S01]  /*3160*/  STS.64 [R5], R64 ;  /* 0x0000004005007388 */ /* 0x000fe20000000a00 */
[----:B------:R-:W-:Y:S01]  /*3170*/  IMAD R7, R7, 0x2, R4 ;  /* 0x0000000207077824 */ /* 0x000fe200078e0204 */
[----:B------:R-:W-:-:S02]  /*3180*/  IADD3 R4, R2, 0x1, RZ ;  /* 0x0000000102047810 */ /* 0x000fc40007ffe0ff */
[----:B------:R0:W-:Y:S01]  /*3190*/  STS.64 [R5+0x200], R84 ;  /* 0x0002005405007388 */ /* 0x0001e20000000a00 */
[----:B------:R-:W-:Y:S02]  /*31a0*/  LEA R24, P1, R3, c[0x0][0x170], 0x1 ;  /* 0x00005c0003187a11 */ /* 0x000fe400078208ff */
[C---:B------:R-:W-:Y:S01]  /*31b0*/  LOP3.LUT R8, R7.reuse, 0x8, RZ, 0x3c, !PT ;  /* 0x0000000807087812 */ /* 0x040fe200078e3cff */
[----:B------:R-:W-:Y:S01]  /*31c0*/  STS.64 [R6+0x800], R66 ;  /* 0x0008004206007388 */ /* 0x000fe20000000a00 */
[----:B------:R-:W-:Y:S02]  /*31d0*/  LOP3.LUT R10, R7, 0x18, RZ, 0x3c, !PT ;  /* 0x00000018070a7812 */ /* 0x000fe400078e3cff */
[----:B------:R-:W-:Y:S01]  /*31e0*/  ISETP.LT.AND P3, PT, R0, c[0x0][0x17c], !P0 ;  /* 0x00005f0000007a0c */ /* 0x000fe20004761270 */
[----:B------:R1:W-:Y:S04]  /*31f0*/  STS.64 [R6+0xa00], R86 ;  /* 0x000a005606007388 */ /* 0x0003e80000000a00 */
[----:B------:R-:W-:Y:S01]  /*3200*/  BAR.SYNC.DEFER_BLOCKING 0x0 ;  /* 0x0000000000007b1d */ /* 0x000fe20000010000 */
[C---:B0-----:R-:W-:Y:S01]  /*3210*/  IMAD R5, R2.reuse, c[0x0][0x198], RZ ;  /* 0x0000660002057a24 */ /* 0x041fe200078e02ff */
[----:B------:R-:W-:-:S02]  /*3220*/  ISETP.LT.AND P5, PT, R2, c[0x0][0x17c], !P0 ;  /* 0x00005f0002007a0c */ /* 0x000fc400047a1270 */
[----:B------:R-:W-:Y:S02]  /*3230*/  IADD3 R0, R2, 0x3, RZ ;  /* 0x0000000302007810 */ /* 0x000fe40007ffe0ff */
[----:B------:R-:W-:Y:S02]  /*3240*/  ISETP.LT.AND P4, PT, R4, c[0x0][0x17c], !P0 ;  /* 0x00005f0004007a0c */ /* 0x000fe40004781270 */
[----:B------:R-:W-:Y:S02]  /*3250*/  LEA.HI.X.SX32 R26, R3, c[0x0][0x174], 0x1, P1 ;  /* 0x00005d00031a7a11 */ /* 0x000fe400008f0eff */
[C---:B------:R-:W-:Y:S02]  /*3260*/  LEA R4, P1, R5.reuse, R24, 0x1 ;  /* 0x0000001805047211 */ /* 0x040fe400078208ff */
[----:B------:R-:W-:Y:S02]  /*3270*/  ISETP.LT.AND P2, PT, R0, c[0x0][0x17c], !P0 ;  /* 0x00005f0000007a0c */ /* 0x000fe40004741270 */
[----:B------:R-:W-:-:S02]  /*3280*/  IADD3 R3, R5, c[0x0][0x198], RZ ;  /* 0x0000660005037a10 */ /* 0x000fc40007ffe0ff */
[----:B------:R-:W-:Y:S02]  /*3290*/  IADD3 R0, R2, 0x4, RZ ;  /* 0x0000000402007810 */ /* 0x000fe40007ffe0ff */
[----:B------:R-:W-:Y:S02]  /*32a0*/  LEA.HI.X.SX32 R5, R5, R26, 0x1, P1 ;  /* 0x0000001a05057211 */ /* 0x000fe400008f0eff */
[C---:B-1----:R-:W-:Y:S02]  /*32b0*/  LEA R6, P6, R3.reuse, R24, 0x1 ;  /* 0x0000001803067211 */ /* 0x042fe400078c08ff */
[----:B------:R-:W-:Y:S01]  /*32c0*/  ISETP.LT.AND P1, PT, R0, c[0x0][0x17c], !P0 ;  /* 0x00005f0000007a0c */ /* 0x000fe20004721270 */
[----:B------:R-:W0:Y:S01]  /*32d0*/  LDS.64 R16, [R7] ;  /* 0x0000000007107984 */ /* 0x000e220000000a00 */
[----:B------:R-:W-:Y:S02]  /*32e0*/  IADD3 R9, R3, c[0x0][0x198], RZ ;  /* 0x0000660003097a10 */ /* 0x000fe40007ffe0ff */
[----:B------:R-:W-:Y:S01]  /*32f0*/  IADD3 R0, R2, 0x5, RZ ;  /* 0x0000000502007810 */ /* 0x000fe20007ffe0ff */
[----:B------:R1:W2:Y:S04]  /*3300*/  LDS.64 R18, [R8] ;  /* 0x0000000008127984 */ /* 0x0002a80000000a00 */
[----:B------:R-:W-:Y:S01]  /*3310*/  LDS.64 R22, [R10] ;  /* 0x000000000a167984 */ /* 0x000fe20000000a00 */
[----:B-1----:R-:W-:-:S02]  /*3320*/  LOP3.LUT R8, R7, 0x10, RZ, 0x3c, !PT ;  /* 0x0000001007087812 */ /* 0x002fc400078e3cff */
[----:B------:R-:W-:Y:S02]  /*3330*/  LEA.HI.X.SX32 R7, R3, R26, 0x1, P6 ;  /* 0x0000001a03077211 */ /* 0x000fe400030f0eff */
[----:B------:R-:W-:Y:S01]  /*3340*/  IADD3 R3, R9, c[0x0][0x198], RZ ;  /* 0x0000660009037a10 */ /* 0x000fe20007ffe0ff */
[----:B------:R1:W3:Y:S03]  /*3350*/  LDS.64 R20, [R8] ;  /* 0x0000000008147984 */ /* 0x0002e60000000a00 */
[----:B------:R-:W-:Y:S02]  /*3360*/  IADD3 R11, R3, c[0x0][0x198], RZ ;  /* 0x00006600030b7a10 */ /* 0x000fe40007ffe0ff */
[----:B-1----:R-:W-:-:S04]  /*3370*/  LEA R8, P6, R9, R24, 0x1 ;  /* 0x0000001809087211 */ /* 0x002fc800078c08ff */
[----:B------:R-:W-:Y:S01]  /*3380*/  LEA.HI.X.SX32 R9, R9, R26, 0x1, P6 ;  /* 0x0000001a09097211 */ /* 0x000fe200030f0eff */
[----:B0-----:R0:W-:Y:S01]  /*3390*/  @P5 STG.E.U16 [R4.64], R16 ;  /* 0x0000001004005986 */ /* 0x0011e2000c101504 */
[----:B------:R-:W-:Y:S02]  /*33a0*/  ISETP.LT.AND P5, PT, R0, c[0x0][0x17c], !P0 ;  /* 0x00005f0000007a0c */ /* 0x000fe400047a1270 */
[----:B------:R-:W-:Y:S02]  /*33b0*/  IADD3 R0, R2, 0x6, RZ ;  /* 0x0000000602007810 */ /* 0x000fe40007ffe0ff */
[----:B0-----:R-:W-:Y:S02]  /*33c0*/  PRMT R5, R16, 0x7632, R5 ;  /* 0x0000763210057816 */ /* 0x001fe40000000005 */
[----:B------:R-:W-:-:S03]  /*33d0*/  LEA R4, P6, R3, R24, 0x1 ;  /* 0x0000001803047211 */ /* 0x000fc600078c08ff */
[----:B------:R0:W-:Y:S01]  /*33e0*/  @P4 STG.E.U16 [R6.64], R5 ;  /* 0x0000000506004986 */ /* 0x0001e2000c101504 */
[----:B------:R-:W-:Y:S02]  /*33f0*/  ISETP.LT.AND P4, PT, R0, c[0x0][0x17c], !P0 ;  /* 0x00005f0000007a0c */ /* 0x000fe40004781270 */
[----:B------:R-:W-:Y:S01]  /*3400*/  IADD3 R0, R2, 0x7, RZ ;  /* 0x0000000702007810 */ /* 0x000fe20007ffe0ff */
[----:B--2---:R1:W-:Y:S03]  /*3410*/  @P3 STG.E.U16 [R8.64], R18 ;  /* 0x0000001208003986 */ /* 0x0043e6000c101504 */
[----:B------:R-:W-:Y:S02]  /*3420*/  ISETP.LT.AND P3, PT, R0, c[0x0][0x17c], !P0 ;  /* 0x00005f0000007a0c */ /* 0x000fe40004761270 */
[----:B------:R-:W-:Y:S02]  /*3430*/  IADD3 R0, R2, 0x8, RZ ;  /* 0x0000000802007810 */ /* 0x000fe40007ffe0ff */
[----:B0-----:R-:W-:-:S02]  /*3440*/  LEA.HI.X.SX32 R5, R3, R26, 0x1, P6 ;  /* 0x0000001a03057211 */ /* 0x001fc400030f0eff */
[----:B------:R-:W-:Y:S02]  /*3450*/  PRMT R7, R18, 0x7632, R7 ;  /* 0x0000763212077816 */ /* 0x000fe40000000007 */
[C---:B------:R-:W-:Y:S02]  /*3460*/  LEA R10, P6, R11.reuse, R24, 0x1 ;  /* 0x000000180b0a7211 */ /* 0x040fe400078c08ff */
[C---:B------:R-:W-:Y:S01]  /*3470*/  IADD3 R3, R11.reuse, c[0x0][0x198], RZ ;  /* 0x000066000b037a10 */ /* 0x040fe20007ffe0ff */
[----:B------:R0:W-:Y:S01]  /*3480*/  @P2 STG.E.U16 [R4.64], R7 ;  /* 0x0000000704002986 */ /* 0x0001e2000c101504 */
[----:B------:R-:W-:Y:S02]  /*3490*/  LEA.HI.X.SX32 R11, R11, R26, 0x1, P6 ;  /* 0x0000001a0b0b7211 */ /* 0x000fe400030f0eff */
[C---:B------:R-:W-:Y:S02]  /*34a0*/  LEA R6, P6, R3.reuse, R24, 0x1 ;  /* 0x0000001803067211 */ /* 0x040fe400078c08ff */
[----:B------:R-:W-:Y:S01]  /*34b0*/  ISETP.LT.AND P2, PT, R0, c[0x0][0x17c], !P0 ;  /* 0x00005f0000007a0c */ /* 0x000fe20004741270 */
[----:B---3--:R2:W-:Y:S01]  /*34c0*/  @P1 STG.E.U16 [R10.64], R20 ;  /* 0x000000140a001986 */ /* 0x0085e2000c101504 */
[----:B-1----:R-:W-:-:S02]  /*34d0*/  IADD3 R9, R3, c[0x0][0x198], RZ ;  /* 0x0000660003097a10 */ /* 0x002fc40007ffe0ff */
[----:B------:R-:W-:Y:S02]  /*34e0*/  IADD3 R0, R2, 0x9, RZ ;  /* 0x0000000902007810 */ /* 0x000fe40007ffe0ff */
[----:B0-----:R-:W-:Y:S02]  /*34f0*/  LEA.HI.X.SX32 R7, R3, R26, 0x1, P6 ;  /* 0x0000001a03077211 */ /* 0x001fe400030f0eff */
[C---:B------:R-:W-:Y:S02]  /*3500*/  LEA R8, P6, R9.reuse, R24, 0x1 ;  /* 0x0000001809087211 */ /* 0x040fe400078c08ff */
[----:B------:R-:W-:Y:S02]  /*3510*/  PRMT R5, R20, 0x7632, R5 ;  /* 0x0000763214057816 */ /* 0x000fe40000000005 */
[----:B------:R-:W-:Y:S02]  /*3520*/  ISETP.LT.AND P1, PT, R0, c[0x0][0x17c], !P0 ;  /* 0x00005f0000007a0c */ /* 0x000fe40004721270 */
[----:B------:R-:W-:Y:S01]  /*3530*/  IADD3 R3, R9, c[0x0][0x198], RZ ;  /* 0x0000660009037a10 */ /* 0x000fe20007ffe0ff */
[----:B------:R0:W-:Y:S01]  /*3540*/  @P5 STG.E.U16 [R6.64], R5 ;  /* 0x0000000506005986 */ /* 0x0001e2000c101504 */
[----:B------:R-:W-:-:S02]  /*3550*/  IADD3 R0, R2, 0xa, RZ ;  /* 0x0000000a02007810 */ /* 0x000fc40007ffe0ff */
[----:B------:R-:W-:Y:S02]  /*3560*/  LEA.HI.X.SX32 R9, R9, R26, 0x1, P6 ;  /* 0x0000001a09097211 */ /* 0x000fe400030f0eff */
[C---:B------:R-:W-:Y:S02]  /*3570*/  LEA R4, P6, R3.reuse, R24, 0x1 ;  /* 0x0000001803047211 */ /* 0x040fe400078c08ff */
[----:B------:R-:W-:Y:S01]  /*3580*/  ISETP.LT.AND P5, PT, R0, c[0x0][0x17c], !P0 ;  /* 0x00005f0000007a0c */ /* 0x000fe200047a1270 */
[----:B------:R1:W-:Y:S01]  /*3590*/  @P4 STG.E.U16 [R8.64], R22 ;  /* 0x0000001608004986 */ /* 0x0003e2000c101504 */
[C---:B--2---:R-:W-:Y:S02]  /*35a0*/  IADD3 R11, R3.reuse, c[0x0][0x198], RZ ;  /* 0x00006600030b7a10 */ /* 0x044fe40007ffe0ff */
[----:B------:R-:W-:Y:S02]  /*35b0*/  IADD3 R0, R2, 0xb, RZ ;  /* 0x0000000b02007810 */ /* 0x000fe40007ffe0ff */
[----:B0-----:R-:W-:-:S02]  /*35c0*/  LEA.HI.X.SX32 R5, R3, R26, 0x1, P6 ;  /* 0x0000001a03057211 */ /* 0x001fc400030f0eff */
[----:B------:R-:W-:Y:S02]  /*35d0*/  PRMT R7, R22, 0x7632, R7 ;  /* 0x0000763216077816 */ /* 0x000fe40000000007 */
[C---:B------:R-:W-:Y:S02]  /*35e0*/  IADD3 R3, R11.reuse, c[0x0][0x198], RZ ;  /* 0x000066000b037a10 */ /* 0x040fe40007ffe0ff */
[----:B------:R-:W-:Y:S01]  /*35f0*/  ISETP.LT.AND P4, PT, R0, c[0x0][0x17c], !P0 ;  /* 0x00005f0000007a0c */ /* 0x000fe20004781270 */
[----:B------:R0:W-:Y:S01]  /*3600*/  @P3 STG.E.U16 [R4.64], R7 ;  /* 0x0000000704003986 */ /* 0x0001e2000c101504 */
[----:B------:R-:W-:Y:S02]  /*3610*/  LEA R10, P6, R11, R24, 0x1 ;  /* 0x000000180b0a7211 */ /* 0x000fe400078c08ff */
[----:B------:R-:W-:Y:S02]  /*3620*/  IADD3 R0, R2, 0xc, RZ ;  /* 0x0000000c02007810 */ /* 0x000fe40007ffe0ff */
[----:B-1----:R-:W-:-:S02]  /*3630*/  IADD3 R8, R3, c[0x0][0x198], RZ ;  /* 0x0000660003087a10 */ /* 0x002fc40007ffe0ff */
[----:B------:R-:W-:Y:S02]  /*3640*/  LEA.HI.X.SX32 R11, R11, R26, 0x1, P6 ;  /* 0x0000001a0b0b7211 */ /* 0x000fe400030f0eff */
[----:B------:R-:W-:Y:S02]  /*3650*/  ISETP.LT.AND P3, PT, R0, c[0x0][0x17c], !P0 ;  /* 0x00005f0000007a0c */ /* 0x000fe40004761270 */
[----:B------:R-:W-:Y:S01]  /*3660*/  IADD3 R0, R2, 0xd, RZ ;  /* 0x0000000d02007810 */ /* 0x000fe20007ffe0ff */
[----:B------:R-:W-:Y:S01]  /*3670*/  @P2 STG.E.U16 [R10.64], R17 ;  /* 0x000000110a002986 */ /* 0x000fe2000c101504 */
[----:B------:R-:W-:Y:S02]  /*3680*/  LEA R6, P6, R3, R24, 0x1 ;  /* 0x0000001803067211 */ /* 0x000fe400078c08ff */
[----:B------:R-:W-:Y:S02]  /*3690*/  IADD3 R9, R8, c[0x0][0x198], RZ ;  /* 0x0000660008097a10 */ /* 0x000fe40007ffe0ff */
[----:B------:R-:W-:-:S02]  /*36a0*/  ISETP.LT.AND P2, PT, R0, c[0x0][0x17c], !P0 ;  /* 0x00005f0000007a0c */ /* 0x000fc40004741270 */
[----:B0-----:R-:W-:Y:S02]  /*36b0*/  PRMT R5, R17, 0x7632, R5 ;  /* 0x0000763211057816 */ /* 0x001fe40000000005 */
[----:B------:R-:W-:Y:S02]  /*36c0*/  LEA.HI.X.SX32 R7, R3, R26, 0x1, P6 ;  /* 0x0000001a03077211 */ /* 0x000fe400030f0eff */
[----:B------:R-:W-:Y:S02]  /*36d0*/  IADD3 R0, R9, c[0x0][0x198], RZ ;  /* 0x0000660009007a10 */ /* 0x000fe40007ffe0ff */
[----:B------:R-:W-:Y:S01]  /*36e0*/  LEA R4, P6, R8, R24, 0x1 ;  /* 0x0000001808047211 */ /* 0x000fe200078c08ff */
[----:B------:R0:W-:Y:S01]  /*36f0*/  @P1 STG.E.U16 [R6.64], R5 ;  /* 0x0000000506001986 */ /* 0x0001e2000c101504 */
[----:B------:R-:W-:Y:S02]  /*3700*/  IADD3 R14, R0, c[0x0][0x198], RZ ;  /* 0x00006600000e7a10 */ /* 0x000fe40007ffe0ff */
[----:B------:R-:W-:-:S02]  /*3710*/  IADD3 R3, R2, 0xe, RZ ;  /* 0x0000000e02037810 */ /* 0x000fc40007ffe0ff */
[----:B------:R-:W-:-:S04]  /*3720*/  IADD3 R15, R14, c[0x0][0x198], RZ ;  /* 0x000066000e0f7a10 */ /* 0x000fc80007ffe0ff */
[----:B------:R-:W-:Y:S02]  /*3730*/  IADD3 R16, R15, c[0x0][0x198], RZ ;  /* 0x000066000f107a10 */ /* 0x000fe40007ffe0ff */
[----:B0-----:R-:W-:Y:S02]  /*3740*/  LEA.HI.X.SX32 R5, R8, R26, 0x1, P6 ;  /* 0x0000001a08057211 */ /* 0x001fe400030f0eff */
[CC--:B------:R-:W-:Y:S02]  /*3750*/  LEA R8, P1, R9.reuse, R24.reuse, 0x1 ;  /* 0x0000001809087211 */ /* 0x0c0fe400078208ff */
[----:B------:R-:W-:Y:S01]  /*3760*/  LEA R12, P6, R0, R24, 0x1 ;  /* 0x00000018000c7211 */ /* 0x000fe200078c08ff */
[----:B------:R0:W-:Y:S01]  /*3770*/  @P5 STG.E.U16 [R4.64], R19 ;  /* 0x0000001304005986 */ /* 0x0001e2000c101504 */
[----:B------:R-:W-:Y:S02]  /*3780*/  LEA.HI.X.SX32 R9, R9, R26, 0x1, P1 ;  /* 0x0000001a09097211 */ /* 0x000fe400008f0eff */
[----:B------:R-:W-:-:S02]  /*3790*/  LEA R6, P1, R15, R24, 0x1 ;  /* 0x000000180f067211 */ /* 0x000fc400078208ff */
[-C--:B------:R-:W-:Y:S02]  /*37a0*/  LEA.HI.X.SX32 R13, R0, R26.reuse, 0x1, P6 ;  /* 0x0000001a000d7211 */ /* 0x080fe400030f0eff */
[----:B------:R-:W-:Y:S02]  /*37b0*/  IADD3 R0, R2, 0xf, RZ ;  /* 0x0000000f02007810 */ /* 0x000fe40007ffe0ff */
[----:B------:R-:W-:Y:S02]  /*37c0*/  LEA.HI.X.SX32 R7, R15, R26, 0x1, P1 ;  /* 0x0000001a0f077211 */ /* 0x000fe400008f0eff */
[----:B------:R-:W-:Y:S02]  /*37d0*/  ISETP.LT.AND P1, PT, R3, c[0x0][0x17c], !P0 ;  /* 0x00005f0003007a0c */ /* 0x000fe40004721270 */
[----:B------:R-:W-:Y:S02]  /*37e0*/  ISETP.LT.AND P0, PT, R0, c[0x0][0x17c], !P0 ;  /* 0x00005f0000007a0c */ /* 0x000fe40004701270 */
[----:B------:R-:W-:-:S02]  /*37f0*/  LEA R10, P6, R14, R24, 0x1 ;  /* 0x000000180e0a7211 */ /* 0x000fc400078c08ff */
[----:B------:R-:W-:Y:S02]  /*3800*/  PRMT R0, R19, 0x7632, R0 ;  /* 0x0000763213007816 */ /* 0x000fe40000000000 */
[----:B------:R-:W-:Y:S02]  /*3810*/  LEA.HI.X.SX32 R11, R14, R26, 0x1, P6 ;  /* 0x0000001a0e0b7211 */ /* 0x000fe400030f0eff */
[----:B0-----:R-:W-:Y:S01]  /*3820*/  PRMT R5, R21, 0x7632, R5 ;  /* 0x0000763215057816 */ /* 0x001fe20000000005 */
[----:B------:R0:W-:Y:S01]  /*3830*/  @P4 STG.E.U16 [R8.64], R0 ;  /* 0x0000000008004986 */ /* 0x0001e2000c101504 */
[----:B------:R-:W-:-:S03]  /*3840*/  LEA R2, P6, R16, R24, 0x1 ;  /* 0x0000001810027211 */ /* 0x000fc600078c08ff */
[----:B------:R0:W-:Y:S01]  /*3850*/  @P3 STG.E.U16 [R12.64], R21 ;  /* 0x000000150c003986 */ /* 0x0001e2000c101504 */
[----:B------:R-:W-:-:S03]  /*3860*/  LEA.HI.X.SX32 R3, R16, R26, 0x1, P6 ;  /* 0x0000001a10037211 */ /* 0x000fc600030f0eff */
[----:B------:R0:W-:Y:S04]  /*3870*/  @P2 STG.E.U16 [R10.64], R5 ;  /* 0x000000050a002986 */ /* 0x0001e8000c101504 */
[----:B------:R0:W-:Y:S01]  /*3880*/  @P1 STG.E.U16 [R6.64], R23 ;  /* 0x0000001706001986 */ /* 0x0001e2000c101504 */
[----:B------:R-:W-:Y:S05]  /*3890*/  @!P0 EXIT ;  /* 0x000000000000894d */ /* 0x000fea0003800000 */
[----:B0-----:R-:W-:-:S05]  /*38a0*/  PRMT R23, R23, 0x7632, R23 ;  /* 0x0000763217177816 */ /* 0x001fca0000000017 */
[----:B------:R-:W-:Y:S01]  /*38b0*/  STG.E.U16 [R2.64], R23 ;  /* 0x0000001702007986 */ /* 0x000fe2000c101504 */
[----:B------:R-:W-:Y:S05]  /*38c0*/  EXIT ;  /* 0x000000000000794d */ /* 0x000fea0003800000 */
.L_x_3:
[----:B------:R-:W-:-:S00]  /*38d0*/  BRA `(.L_x_3) ;  /* 0xfffffff000007947 */ /* 0x000fc0000383ffff */
[----:B------:R-:W-:-:S00]  /*38e0*/  NOP ;  /* 0x0000000000007918 */ /* 0x000fc00000000000 */
        /* <DEDUP_REMOVED lines=9> */
.L_x_4:


//--------------------- .nv.shared.matmul_kernel  --------------------------
	.section	.nv.shared.matmul_kernel,"aw",@nobits
	.sectionflags	@""
	.align	16
